	.headerflags	@"EF_CUDA_TEXMODE_UNIFIED EF_CUDA_64BIT_ADDRESS EF_CUDA_SM80 EF_CUDA_VIRTUAL_SM(EF_CUDA_SM80)"
	.elftype	@"ET_EXEC"


//--------------------- .nv.info                  --------------------------
	.section	.nv.info,"",@"SHT_CUDA_INFO"
	.align	4


	//----- nvinfo : EIATTR_REGCOUNT
	.align		4
        /*0000*/ 	.byte	0x04, 0x2f
        /*0002*/ 	.short	(.L_1 - .L_0)
	.align		4
.L_0:
        /*0004*/ 	.word	index@(candidate5)
        /*0008*/ 	.word	0x00000050


	//----- nvinfo : EIATTR_MAX_STACK_SIZE
	.align		4
.L_1:
        /*000c*/ 	.byte	0x04, 0x23
        /*000e*/ 	.short	(.L_3 - .L_2)
	.align		4
.L_2:
        /*0010*/ 	.word	index@(candidate5)
        /*0014*/ 	.word	0x00000000


	//----- nvinfo : EIATTR_MIN_STACK_SIZE
	.align		4
.L_3:
        /*0018*/ 	.byte	0x04, 0x12
        /*001a*/ 	.short	(.L_5 - .L_4)
	.align		4
.L_4:
        /*001c*/ 	.word	index@(candidate5)
        /*0020*/ 	.word	0x00000000


	//----- nvinfo : EIATTR_FRAME_SIZE
	.align		4
.L_5:
        /*0024*/ 	.byte	0x04, 0x11
        /*0026*/ 	.short	(.L_7 - .L_6)
	.align		4
.L_6:
        /*0028*/ 	.word	index@(candidate5)
        /*002c*/ 	.word	0x00000000
.L_7:


//--------------------- .nv.info.candidate5       --------------------------
	.section	.nv.info.candidate5,"",@"SHT_CUDA_INFO"
	.align	4


	//----- nvinfo : EIATTR_CUDA_API_VERSION
	.align		4
        /*0000*/ 	.byte	0x04, 0x37
        /*0002*/ 	.short	(.L_9 - .L_8)
.L_8:
        /*0004*/ 	.word	0x00000075


	//----- nvinfo : EIATTR_SW2861232_WAR
	.align		4
.L_9:
        /*0008*/ 	.byte	0x01, 0x35
	.zero		2


	//----- nvinfo : EIATTR_PARAM_CBANK
	.align		4
        /*000c*/ 	.byte	0x04, 0x0a
        /*000e*/ 	.short	(.L_11 - .L_10)
	.align		4
.L_10:
        /*0010*/ 	.word	index@(.nv.constant0.candidate5)
        /*0014*/ 	.short	0x0160
        /*0016*/ 	.short	0x0018


	//----- nvinfo : EIATTR_CBANK_PARAM_SIZE
	.align		4
.L_11:
        /*0018*/ 	.byte	0x03, 0x19
        /*001a*/ 	.short	0x0018


	//----- nvinfo : EIATTR_KPARAM_INFO
	.align		4
        /*001c*/ 	.byte	0x04, 0x17
        /*001e*/ 	.short	(.L_13 - .L_12)
.L_12:
        /*0020*/ 	.word	0x00000000
        /*0024*/ 	.short	0x0002
        /*0026*/ 	.short	0x0010
        /*0028*/ 	.byte	0x00, 0xf0, 0x21, 0x00


	//----- nvinfo : EIATTR_KPARAM_INFO
	.align		4
.L_13:
        /*002c*/ 	.byte	0x04, 0x17
        /*002e*/ 	.short	(.L_15 - .L_14)
.L_14:
        /*0030*/ 	.word	0x00000000
        /*0034*/ 	.short	0x0001
        /*0036*/ 	.short	0x0008
        /*0038*/ 	.byte	0x00, 0xf0, 0x21, 0x00


	//----- nvinfo : EIATTR_KPARAM_INFO
	.align		4
.L_15:
        /*003c*/ 	.byte	0x04, 0x17
        /*003e*/ 	.short	(.L_17 - .L_16)
.L_16:
        /*0040*/ 	.word	0x00000000
        /*0044*/ 	.short	0x0000
        /*0046*/ 	.short	0x0000
        /*0048*/ 	.byte	0x00, 0xf0, 0x21, 0x00


	//----- nvinfo : EIATTR_MAXREG_COUNT
	.align		4
.L_17:
        /*004c*/ 	.byte	0x03, 0x1b
        /*004e*/ 	.short	0x00ff


	//----- nvinfo : EIATTR_EXIT_INSTR_OFFSETS
	.align		4
        /*0050*/ 	.byte	0x04, 0x1c
        /*0052*/ 	.short	(.L_19 - .L_18)


	//   ....[0]....
.L_18:
        /*0054*/ 	.word	0x000056b0


	//----- nvinfo : EIATTR_MAX_THREADS
	.align		4
.L_19:
        /*0058*/ 	.byte	0x04, 0x05
        /*005a*/ 	.short	(.L_21 - .L_20)
.L_20:
        /*005c*/ 	.word	0x000000e0
        /*0060*/ 	.word	0x00000001
        /*0064*/ 	.word	0x00000001
.L_21:


//--------------------- .nv.rel.action            --------------------------
	.section	.nv.rel.action,"",@"SHT_CUDA_RELOCINFO"
	.align	8
	.sectionentsize	8
        /*0000*/ 	.byte	0x4b, 0x00, 0x00, 0x00, 0x00, 0x00, 0x00, 0x00, 0x00, 0x02, 0x02, 0x08, 0x10, 0x0a, 0x2f, 0x22
        /* <DEDUP_REMOVED lines=13> */


//--------------------- .nv.constant0.candidate5  --------------------------
	.section	.nv.constant0.candidate5,"a",@progbits
	.align	4
.nv.constant0.candidate5:
	.zero		376


//--------------------- .text.candidate5          --------------------------
	.section	.text.candidate5,"ax",@progbits
	.sectionflags	@"SHF_BARRIERS=1"
	.sectioninfo	@"SHI_REGISTERS=80"
	.align	128
        .global         candidate5
        .type           candidate5,@function
        .size           candidate5,(.L_x_3 - candidate5)
        .other          candidate5,@"STO_CUDA_ENTRY STV_DEFAULT"
candidate5:
.text.candidate5:
[----:B------:R-:W-:-:S02]  /*0000*/  MOV R1, c[0x0][0x28] ;  /* 0x00000a0000017a02 */ /* 0x000fc40000000f00 */
[----:B------:R-:W0:Y:S01]  /*0010*/  S2UR UR5, SR_CTAID.X ;  /* 0x00000000000579c3 */ /* 0x000e220000002500 */
[----:B------:R-:W1:Y:S01]  /*0020*/  S2R R3, SR_TID.X ;  /* 0x0000000000037919 */ /* 0x000e620000002100 */
[----:B------:R-:W-:Y:S01]  /*0030*/  HFMA2.MMA R2, -RZ, RZ, 0, 0 ;  /* 0x00000000ff027435 */ /* 0x000fe200000001ff */
[----:B------:R-:W-:Y:S01]  /*0040*/  UMOV UR4, URZ ;  /* 0x0000003f00047c82 */ /* 0x000fe20008000000 */
[----:B------:R-:W-:Y:S01]  /*0050*/  MOV R4, RZ ;  /* 0x000000ff00047202 */ /* 0x000fe20000000f00 */
[----:B------:R-:W-:Y:S01]  /*0060*/  HFMA2.MMA R19, -RZ, RZ, 0, 0 ;  /* 0x00000000ff137435 */ /* 0x000fe200000001ff */
[----:B------:R-:W-:Y:S01]  /*0070*/  MOV R17, RZ ;  /* 0x000000ff00117202 */ /* 0x000fe20000000f00 */
[----:B------:R-:W-:Y:S01]  /*0080*/  HFMA2.MMA R62, -RZ, RZ, 0, 0 ;  /* 0x00000000ff3e7435 */ /* 0x000fe200000001ff */
[----:B------:R-:W-:Y:S01]  /*0090*/  CS2R R54, SRZ ;  /* 0x0000000000367805 */ /* 0x000fe2000001ff00 */
[----:B------:R-:W-:Y:S01]  /*00a0*/  CS2R R42, SRZ ;  /* 0x00000000002a7805 */ /* 0x000fe2000001ff00 */
[----:B------:R-:W-:Y:S01]  /*00b0*/  CS2R R46, SRZ ;  /* 0x00000000002e7805 */ /* 0x000fe2000001ff00 */
[----:B------:R-:W-:Y:S01]  /*00c0*/  CS2R R36, SRZ ;  /* 0x0000000000247805 */ /* 0x000fe2000001ff00 */
[----:B------:R-:W-:Y:S01]  /*00d0*/  MOV R15, RZ ;  /* 0x000000ff000f7202 */ /* 0x000fe20000000f00 */
[----:B------:R-:W-:Y:S01]  /*00e0*/  CS2R R48, SRZ ;  /* 0x0000000000307805 */ /* 0x000fe2000001ff00 */
[----:B------:R-:W-:Y:S01]  /*00f0*/  MOV R51, RZ ;  /* 0x000000ff00337202 */ /* 0x000fe20000000f00 */
[----:B------:R-:W-:Y:S01]  /*0100*/  CS2R R44, SRZ ;  /* 0x00000000002c7805 */ /* 0x000fe2000001ff00 */
[----:B------:R-:W-:Y:S01]  /*0110*/  CS2R R38, SRZ ;  /* 0x0000000000267805 */ /* 0x000fe2000001ff00 */
[----:B------:R-:W-:Y:S01]  /*0120*/  CS2R R52, SRZ ;  /* 0x0000000000347805 */ /* 0x000fe2000001ff00 */
[----:B------:R-:W-:Y:S01]  /*0130*/  CS2R R56, SRZ ;  /* 0x0000000000387805 */ /* 0x000fe2000001ff00 */
[----:B------:R-:W-:Y:S01]  /*0140*/  CS2R R32, SRZ ;  /* 0x0000000000207805 */ /* 0x000fe2000001ff00 */
[----:B------:R-:W-:Y:S01]  /*0150*/  CS2R R40, SRZ ;  /* 0x0000000000287805 */ /* 0x000fe2000001ff00 */
[----:B------:R-:W-:-:S02]  /*0160*/  ULDC.64 UR8, c[0x0][0x118] ;  /* 0x0000460000087ab9 */ /* 0x000fc40000000a00 */
[----:B0-----:R-:W-:Y:S01]  /*0170*/  UIMAD.WIDE UR6, UR5, -0x6db6db6d, UR4 ;  /* 0x92492493050678a5 */ /* 0x001fe2000f8e0204 */
[C---:B-1----:R-:W-:Y:S01]  /*0180*/  IMAD.HI R7, R3.reuse, -0x6db6db6d, R2 ;  /* 0x9249249303077827 */ /* 0x042fe200078e0202 */
[----:B------:R-:W-:Y:S02]  /*0190*/  SHF.R.U32.HI R6, RZ, 0x5, R3 ;  /* 0x00000005ff067819 */ /* 0x000fe40000011603 */
[----:B------:R-:W-:Y:S01]  /*01a0*/  USHF.R.U32.HI UR4, URZ, 0x1f, UR7 ;  /* 0x0000001f3f047899 */ /* 0x000fe20008011607 */
[----:B------:R-:W-:Y:S02]  /*01b0*/  LOP3.LUT R9, R3, 0x1f, RZ, 0xc0, !PT ;  /* 0x0000001f03097812 */ /* 0x000fe400078ec0ff */
[----:B------:R-:W-:Y:S01]  /*01c0*/  SHF.R.U32.HI R0, RZ, 0x1f, R7 ;  /* 0x0000001fff007819 */ /* 0x000fe20000011607 */
[----:B------:R-:W-:Y:S01]  /*01d0*/  ULEA.HI.SX32 UR7, UR7, UR4, 0x1c ;  /* 0x0000000407077291 */ /* 0x000fe2000f8fe23f */
[----:B------:R-:W-:Y:S02]  /*01e0*/  PRMT R6, R6, 0x2104, R9 ;  /* 0x0000210406067816 */ /* 0x000fe40000000009 */
[CC--:B------:R-:W-:Y:S01]  /*01f0*/  LEA.HI.SX32 R2, R7.reuse, R0.reuse, 0x1a ;  /* 0x0000000007027211 */ /* 0x0c0fe200078fd2ff */
[----:B------:R-:W-:Y:S01]  /*0200*/  UIMAD UR4, UR7, -0x1c, UR5 ;  /* 0xffffffe4070478a4 */ /* 0x000fe2000f8e0205 */
[----:B------:R-:W-:Y:S01]  /*0210*/  LEA.HI.SX32 R7, R7, R0, 0x1c ;  /* 0x0000000007077211 */ /* 0x000fe200078fe2ff */
[----:B------:R-:W-:Y:S01]  /*0220*/  ULOP3.LUT UR5, UR5, 0x1, URZ, 0xc0, !UPT ;  /* 0x0000000105057892 */ /* 0x000fe2000f8ec03f */
[----:B------:R-:W-:Y:S01]  /*0230*/  MOV R9, UR7 ;  /* 0x0000000700097c02 */ /* 0x000fe20008000f00 */
[--C-:B------:R-:W-:Y:S01]  /*0240*/  IMAD R5, R2, -0x70, R3.reuse ;  /* 0xffffff9002057824 */ /* 0x100fe200078e0203 */
[----:B------:R-:W-:Y:S01]  /*0250*/  USHF.R.S32.HI UR4, URZ, 0x1, UR4 ;  /* 0x000000013f047899 */ /* 0x000fe20008011404 */
[----:B------:R-:W-:-:S02]  /*0260*/  IMAD R0, R7, -0x1c, R3 ;  /* 0xffffffe407007824 */ /* 0x000fc400078e0203 */
[----:B------:R-:W-:Y:S01]  /*0270*/  IMAD.HI R4, R5, -0x6db6db6d, R4 ;  /* 0x9249249305047827 */ /* 0x000fe200078e0204 */
[----:B------:R-:W-:Y:S02]  /*0280*/  MOV R11, UR5 ;  /* 0x00000005000b7c02 */ /* 0x000fe40008000f00 */
[----:B------:R-:W-:Y:S01]  /*0290*/  MOV R13, UR4 ;  /* 0x00000004000d7c02 */ /* 0x000fe20008000f00 */
[----:B------:R-:W-:Y:S01]  /*02a0*/  IMAD R2, R2, 0xc40, R0 ;  /* 0x00000c4002027824 */ /* 0x000fe200078e0200 */
[----:B------:R-:W-:Y:S01]  /*02b0*/  SHF.R.U32.HI R5, RZ, 0x1f, R4 ;  /* 0x0000001fff057819 */ /* 0x000fe20000011604 */
[----:B------:R-:W-:Y:S02]  /*02c0*/  UMOV UR4, URZ ;  /* 0x0000003f00047c82 */ /* 0x000fe40008000000 */
[----:B------:R-:W-:Y:S01]  /*02d0*/  IMAD R2, R11, 0x1c, R2 ;  /* 0x0000001c0b027824 */ /* 0x000fe200078e0202 */
[----:B------:R-:W-:Y:S01]  /*02e0*/  LEA.HI.SX32 R4, R4, R5, 0x1c ;  /* 0x0000000504047211 */ /* 0x000fe200078fe2ff */
[----:B------:R-:W-:-:S02]  /*02f0*/  CS2R R10, SRZ ;  /* 0x00000000000a7805 */ /* 0x000fc4000001ff00 */
[----:B------:R-:W-:Y:S01]  /*0300*/  IMAD R5, R13, 0xe0, R2 ;  /* 0x000000e00d057824 */ /* 0x000fe200078e0202 */
[----:B------:R-:W-:Y:S01]  /*0310*/  HFMA2.MMA R13, -RZ, RZ, 0, 0 ;  /* 0x00000000ff0d7435 */ /* 0x000fe200000001ff */
[----:B------:R-:W-:Y:S02]  /*0320*/  LEA R2, R9, R6, 0xe ;  /* 0x0000000609027211 */ /* 0x000fe400078e70ff */
[----:B------:R-:W-:Y:S01]  /*0330*/  IMAD R4, R4, 0x38, R5 ;  /* 0x0000003804047824 */ /* 0x000fe200078e0205 */
[----:B------:R-:W-:-:S02]  /*0340*/  CS2R R8, SRZ ;  /* 0x0000000000087805 */ /* 0x000fc4000001ff00 */
.L_x_1:
[----:B------:R-:W-:Y:S06]  /*0350*/  BAR.SYNC 0x0 ;  /* 0x0000000000007b1d */ /* 0x000fec0000000000 */
[----:B------:R-:W-:-:S02]  /*0360*/  ISETP.GT.AND P0, PT, R3, 0x1f, PT ;  /* 0x0000001f0300780c */ /* 0x000fc40003f04270 */
[----:B------:R-:W-:Y:S02]  /*0370*/  MOV R6, UR7 ;  /* 0x0000000700067c02 */ /* 0x000fe40008000f00 */
[----:B------:R-:W-:Y:S02]  /*0380*/  MOV R12, UR4 ;  /* 0x00000004000c7c02 */ /* 0x000fe40008000f00 */
[----:B------:R-:W-:Y:S02]  /*0390*/  MOV R21, UR4 ;  /* 0x0000000400157c02 */ /* 0x000fe40008000f00 */
[----:B------:R-:W-:-:S03]  /*03a0*/  MOV R23, UR4 ;  /* 0x0000000400177c02 */ /* 0x000fc60008000f00 */
[----:B------:R-:W-:Y:S01]  /*03b0*/  IMAD R24, R21, 0x18800, R4 ;  /* 0x0001880015187824 */ /* 0x000fe200078e0204 */
[----:B------:R-:W-:Y:S02]  /*03c0*/  LEA R22, R23, R2, 0x5 ;  /* 0x0000000217167211 */ /* 0x000fe400078e28ff */
[----:B------:R-:W-:-:S04]  /*03d0*/  @!P0 LEA R5, R6, R3, 0xe ;  /* 0x0000000306058211 */ /* 0x000fc800078e70ff */
[----:B------:R-:W-:Y:S02]  /*03e0*/  @!P0 LEA R6, R12, R5, 0x5 ;  /* 0x000000050c068211 */ /* 0x000fe400078e28ff */
[----:B------:R-:W-:Y:S02]  /*03f0*/  MOV R5, 0x4 ;  /* 0x0000000400057802 */ /* 0x000fe40000000f00 */
[----:B------:R-:W-:-:S03]  /*0400*/  @!P0 IADD3 R6, R6, 0x3f00, RZ ;  /* 0x00003f0006068810 */ /* 0x000fc60007ffe0ff */
[----:B------:R-:W-:-:S04]  /*0410*/  IMAD.WIDE R24, R24, R5, c[0x0][0x160] ;  /* 0x0000580018187625 */ /* 0x000fc800078e0205 */
[-C--:B------:R-:W-:Y:S01]  /*0420*/  @!P0 IMAD.WIDE R20, R6, R5.reuse, c[0x0][0x168] ;  /* 0x00005a0006148625 */ /* 0x080fe200078e0205 */
[----:B------:R-:W2:Y:S03]  /*0430*/  LDG.E.CONSTANT R12, [R24.64+0x6200] ;  /* 0x00620008180c7981 */ /* 0x000ea6000c1e9900 */
[----:B------:R-:W-:Y:S01]  /*0440*/  IMAD.WIDE R22, R22, R5, c[0x0][0x168] ;  /* 0x00005a0016167625 */ /* 0x000fe200078e0205 */
[----:B------:R-:W3:Y:S04]  /*0450*/  LDG.E.CONSTANT R6, [R24.64] ;  /* 0x0000000818067981 */ /* 0x000ee8000c1e9900 */
[----:B------:R0:W4:Y:S04]  /*0460*/  @!P0 LDG.E.CONSTANT R21, [R20.64] ;  /* 0x0000000814158981 */ /* 0x000128000c1e9900 */
[----:B------:R-:W5:Y:S04]  /*0470*/  LDG.E.CONSTANT R14, [R24.64+0xc400] ;  /* 0x00c40008180e7981 */ /* 0x000f68000c1e9900 */
[----:B------:R-:W5:Y:S04]  /*0480*/  LDG.E.CONSTANT R16, [R24.64+0x12600] ;  /* 0x0126000818107981 */ /* 0x000f68000c1e9900 */
[----:B------:R-:W5:Y:S04]  /*0490*/  LDG.E.CONSTANT R18, [R24.64+0x18800] ;  /* 0x0188000818127981 */ /* 0x000f68000c1e9900 */
[----:B------:R-:W5:Y:S04]  /*04a0*/  LDG.E.CONSTANT R26, [R24.64+0x1ea00] ;  /* 0x01ea0008181a7981 */ /* 0x000f68000c1e9900 */
[----:B------:R-:W5:Y:S04]  /*04b0*/  LDG.E.CONSTANT R28, [R24.64+0x24c00] ;  /* 0x024c0008181c7981 */ /* 0x000f68000c1e9900 */
[----:B------:R-:W5:Y:S04]  /*04c0*/  LDG.E.CONSTANT R30, [R24.64+0x2ae00] ;  /* 0x02ae0008181e7981 */ /* 0x000f68000c1e9900 */
[----:B------:R-:W5:Y:S04]  /*04d0*/  LDG.E.CONSTANT R34, [R24.64+0x31000] ;  /* 0x0310000818227981 */ /* 0x000f68000c1e9900 */
[----:B------:R-:W5:Y:S04]  /*04e0*/  LDG.E.CONSTANT R50, [R24.64+0x37200] ;  /* 0x0372000818327981 */ /* 0x000f68000c1e9900 */
[----:B0-----:R-:W5:Y:S04]  /*04f0*/  LDG.E.CONSTANT R20, [R24.64+0x3d400] ;  /* 0x03d4000818147981 */ /* 0x001f68000c1e9900 */
[----:B------:R-:W5:Y:S04]  /*0500*/  LDG.E.CONSTANT R58, [R24.64+0x43600] ;  /* 0x04360008183a7981 */ /* 0x000f68000c1e9900 */
[----:B------:R-:W5:Y:S04]  /*0510*/  LDG.E.CONSTANT R60, [R24.64+0x49800] ;  /* 0x04980008183c7981 */ /* 0x000f68000c1e9900 */
[----:B------:R-:W5:Y:S04]  /*0520*/  LDG.E.CONSTANT R64, [R24.64+0x4fa00] ;  /* 0x04fa000818407981 */ /* 0x000f68000c1e9900 */
[----:B------:R-:W5:Y:S04]  /*0530*/  LDG.E.CONSTANT R66, [R24.64+0x55c00] ;  /* 0x055c000818427981 */ /* 0x000f68000c1e9900 */
[----:B------:R-:W5:Y:S04]  /*0540*/  LDG.E.CONSTANT R68, [R24.64+0x5be00] ;  /* 0x05be000818447981 */ /* 0x000f68000c1e9900 */
[----:B------:R-:W5:Y:S04]  /*0550*/  LDG.E.CONSTANT R70, [R22.64] ;  /* 0x0000000816467981 */ /* 0x000f68000c1e9900 */
        /* <DEDUP_REMOVED lines=8> */
[----:B--2---:R-:W-:Y:S04]  /*05e0*/  STS [R3.X4+0x380], R12 ;  /* 0x0003800c03007388 */ /* 0x004fe80000004800 */
[----:B---3--:R0:W-:Y:S04]  /*05f0*/  STS [R3.X4], R6 ;  /* 0x0000000603007388 */ /* 0x0081e80000004800 */
[----:B----4-:R-:W-:Y:S01]  /*0600*/  @!P0 STS [R3.X4+0x5780], R21 ;  /* 0x0057801503008388 */ /* 0x010fe20000004800 */
[----:B0-----:R-:W-:-:S03]  /*0610*/  SHF.L.U32 R6, R7, 0x9, RZ ;  /* 0x0000000907067819 */ /* 0x001fc600000006ff */
[----:B-----5:R-:W-:Y:S04]  /*0620*/  STS [R3.X4+0x700], R14 ;  /* 0x0007000e03007388 */ /* 0x020fe80000004800 */
[----:B------:R-:W-:Y:S04]  /*0630*/  STS [R3.X4+0xa80], R16 ;  /* 0x000a801003007388 */ /* 0x000fe80000004800 */
        /* <DEDUP_REMOVED lines=21> */
[----:B------:R-:W-:Y:S06]  /*0790*/  BAR.SYNC 0x0 ;  /* 0x0000000000007b1d */ /* 0x000fec0000000000 */
[----:B------:R-:W-:Y:S04]  /*07a0*/  LDS R65, [R0.X4] ;  /* 0x0000000000417984 */ /* 0x000fe80000004800 */
[----:B------:R-:W0:Y:S04]  /*07b0*/  LDS.128 R20, [R6+0x3800] ;  /* 0x0038000006147984 */ /* 0x000e280000000c00 */
[----:B------:R-:W1:Y:S04]  /*07c0*/  LDS R61, [R0.X4+0xe0] ;  /* 0x0000e000003d7984 */ /* 0x000e680000004800 */
[----:B------:R-:W2:Y:S04]  /*07d0*/  LDS R63, [R0.X4+0x150] ;  /* 0x00015000003f7984 */ /* 0x000ea80000004800 */
[----:B------:R-:W3:Y:S04]  /*07e0*/  LDS R59, [R0.X4+0x70] ;  /* 0x00007000003b7984 */ /* 0x000ee80000004800 */
[----:B------:R-:W4:Y:S04]  /*07f0*/  LDS.128 R24, [R6+0x4800] ;  /* 0x0048000006187984 */ /* 0x000f280000000c00 */
[----:B------:R-:W5:Y:S04]  /*0800*/  LDS.128 R28, [R6+0x3880] ;  /* 0x00388000061c7984 */ /* 0x000f680000000c00 */
[----:B------:R-:W5:Y:S04]  /*0810*/  LDS R14, [R0.X4+0x1c0] ;  /* 0x0001c000000e7984 */ /* 0x000f680000004800 */
[----:B------:R-:W5:Y:S04]  /*0820*/  LDS R12, [R0.X4+0x2a0] ;  /* 0x0002a000000c7984 */ /* 0x000f680000004800 */
[----:B------:R-:W5:Y:S04]  /*0830*/  LDS R16, [R0.X4+0x310] ;  /* 0x0003100000107984 */ /* 0x000f680000004800 */
[----:B------:R-:W5:Y:S01]  /*0840*/  LDS R18, [R0.X4+0x230] ;  /* 0x0002300000127984 */ /* 0x000f620000004800 */
[----:B0-----:R-:W-:-:S03]  /*0850*/  FFMA R50, R20, R65, R32 ;  /* 0x0000004114327223 */ /* 0x001fc60000000020 */
[----:B------:R-:W-:Y:S01]  /*0860*/  LDS R66, [R0.X4+0x8c0] ;  /* 0x0008c00000427984 */ /* 0x000fe20000004800 */
[----:B-1----:R-:W-:-:S03]  /*0870*/  FFMA R69, R20, R61, R33 ;  /* 0x0000003d14457223 */ /* 0x002fc60000000021 */
[----:B------:R-:W0:Y:S01]  /*0880*/  LDS.128 R32, [R6+0x4880] ;  /* 0x0048800006207984 */ /* 0x000e220000000c00 */
[C---:B--2---:R-:W-:Y:S02]  /*0890*/  FFMA R58, R20.reuse, R63, R48 ;  /* 0x0000003f143a7223 */ /* 0x044fe40000000030 */
[-C--:B---3--:R-:W-:Y:S02]  /*08a0*/  FFMA R67, R20, R59.reuse, R39 ;  /* 0x0000003b14437223 */ /* 0x088fe40000000027 */
[-C--:B----4-:R-:W-:Y:S02]  /*08b0*/  FFMA R64, R65, R24.reuse, R36 ;  /* 0x0000001841407223 */ /* 0x090fe40000000024 */
[C---:B------:R-:W-:Y:S02]  /*08c0*/  FFMA R60, R61.reuse, R24, R37 ;  /* 0x000000183d3c7223 */ /* 0x040fe40000000025 */
[----:B------:R-:W-:Y:S02]  /*08d0*/  FFMA R48, R24, R59, R38 ;  /* 0x0000003b18307223 */ /* 0x000fe40000000026 */
[----:B------:R-:W1:Y:S01]  /*08e0*/  LDS.128 R36, [R6+0x3900] ;  /* 0x0039000006247984 */ /* 0x000e620000000c00 */
[----:B-----5:R-:W-:-:S02]  /*08f0*/  FFMA R56, R61, R28, R56 ;  /* 0x0000001c3d387223 */ /* 0x020fc40000000038 */
[-C--:B------:R-:W-:Y:S02]  /*0900*/  FFMA R52, R65, R28.reuse, R52 ;  /* 0x0000001c41347223 */ /* 0x080fe40000000034 */
[-C--:B------:R-:W-:Y:S02]  /*0910*/  FFMA R54, R59, R28.reuse, R54 ;  /* 0x0000001c3b367223 */ /* 0x080fe40000000036 */
[----:B------:R-:W-:Y:S02]  /*0920*/  FFMA R47, R63, R28, R47 ;  /* 0x0000001c3f2f7223 */ /* 0x000fe4000000002f */
[----:B------:R-:W-:Y:S02]  /*0930*/  FFMA R20, R14, R21, R50 ;  /* 0x000000150e147223 */ /* 0x000fe40000000032 */
[----:B------:R-:W-:Y:S02]  /*0940*/  FFMA R28, R12, R29, R56 ;  /* 0x0000001d0c1c7223 */ /* 0x000fe40000000038 */
[----:B------:R-:W-:-:S02]  /*0950*/  FFMA R62, R24, R63, R62 ;  /* 0x0000003f183e7223 */ /* 0x000fc4000000003e */
[-C--:B------:R-:W-:Y:S02]  /*0960*/  FFMA R50, R16, R21.reuse, R58 ;  /* 0x0000001510327223 */ /* 0x080fe4000000003a */
[-C--:B------:R-:W-:Y:S02]  /*0970*/  FFMA R69, R12, R21.reuse, R69 ;  /* 0x000000150c457223 */ /* 0x080fe40000000045 */
[----:B------:R-:W-:Y:S02]  /*0980*/  FFMA R67, R18, R21, R67 ;  /* 0x0000001512437223 */ /* 0x000fe40000000043 */
[----:B------:R-:W-:Y:S02]  /*0990*/  FFMA R21, R14, R25, R64 ;  /* 0x000000190e157223 */ /* 0x000fe40000000040 */
[-C--:B0-----:R-:W-:Y:S01]  /*09a0*/  FFMA R56, R65, R32.reuse, R44 ;  /* 0x0000002041387223 */ /* 0x081fe2000000002c */
[----:B------:R-:W-:Y:S01]  /*09b0*/  LDS R64, [R0.X4+0x5b0] ;  /* 0x0005b00000407984 */ /* 0x000fe20000004800 */
[----:B------:R-:W-:-:S02]  /*09c0*/  FFMA R58, R61, R32, R46 ;  /* 0x000000203d3a7223 */ /* 0x000fc4000000002e */
[-C--:B------:R-:W-:Y:S02]  /*09d0*/  FFMA R45, R59, R32.reuse, R45 ;  /* 0x000000203b2d7223 */ /* 0x080fe4000000002d */
[----:B------:R-:W-:Y:S02]  /*09e0*/  FFMA R43, R63, R32, R43 ;  /* 0x000000203f2b7223 */ /* 0x000fe4000000002b */
[-C--:B------:R-:W-:Y:S02]  /*09f0*/  FFMA R24, R12, R25.reuse, R60 ;  /* 0x000000190c187223 */ /* 0x080fe4000000003c */
[-C--:B------:R-:W-:Y:S02]  /*0a00*/  FFMA R48, R18, R25.reuse, R48 ;  /* 0x0000001912307223 */ /* 0x080fe40000000030 */
[----:B------:R-:W-:Y:S02]  /*0a10*/  FFMA R25, R16, R25, R62 ;  /* 0x0000001910197223 */ /* 0x000fe4000000003e */
[----:B-1----:R-:W-:-:S02]  /*0a20*/  FFMA R44, R59, R36, R41 ;  /* 0x000000243b2c7223 */ /* 0x002fc40000000029 */
[-C--:B------:R-:W-:Y:S02]  /*0a30*/  FFMA R52, R14, R29.reuse, R52 ;  /* 0x0000001d0e347223 */ /* 0x080fe40000000034 */
[----:B------:R-:W-:Y:S02]  /*0a40*/  FFMA R54, R18, R29, R54 ;  /* 0x0000001d12367223 */ /* 0x000fe40000000036 */
[-C--:B------:R-:W-:Y:S02]  /*0a50*/  FFMA R56, R14, R33.reuse, R56 ;  /* 0x000000210e387223 */ /* 0x080fe40000000038 */
[-C--:B------:R-:W-:Y:S02]  /*0a60*/  FFMA R58, R12, R33.reuse, R58 ;  /* 0x000000210c3a7223 */ /* 0x080fe4000000003a */
[----:B------:R-:W-:Y:S02]  /*0a70*/  FFMA R32, R18, R33, R45 ;  /* 0x0000002112207223 */ /* 0x000fe4000000002d */
[----:B------:R-:W-:-:S02]  /*0a80*/  FFMA R62, R65, R36, R40 ;  /* 0x00000024413e7223 */ /* 0x000fc40000000028 */
[-C--:B------:R-:W-:Y:S02]  /*0a90*/  FFMA R60, R61, R36.reuse, R42 ;  /* 0x000000243d3c7223 */ /* 0x080fe4000000002a */
[----:B------:R-:W-:Y:S02]  /*0aa0*/  FFMA R11, R63, R36, R11 ;  /* 0x000000243f0b7223 */ /* 0x000fe4000000000b */
[C---:B------:R-:W-:Y:S02]  /*0ab0*/  FFMA R29, R16.reuse, R29, R47 ;  /* 0x0000001d101d7223 */ /* 0x040fe4000000002f */
[----:B------:R-:W-:Y:S02]  /*0ac0*/  FFMA R33, R16, R33, R43 ;  /* 0x0000002110217223 */ /* 0x000fe4000000002b */
[-C--:B------:R-:W-:Y:S01]  /*0ad0*/  FFMA R36, R18, R37.reuse, R44 ;  /* 0x0000002512247223 */ /* 0x080fe2000000002c */
[----:B------:R-:W0:Y:S04]  /*0ae0*/  LDS.128 R40, [R6+0x4900] ;  /* 0x0049000006287984 */ /* 0x000e280000000c00 */
[----:B------:R-:W1:Y:S01]  /*0af0*/  LDS.128 R44, [R6+0x3980] ;  /* 0x00398000062c7984 */ /* 0x000e620000000c00 */
[----:B------:R-:W-:-:S02]  /*0b00*/  FFMA R62, R14, R37, R62 ;  /* 0x000000250e3e7223 */ /* 0x000fc4000000003e */
[-C--:B------:R-:W-:Y:S02]  /*0b10*/  FFMA R60, R12, R37.reuse, R60 ;  /* 0x000000250c3c7223 */ /* 0x080fe4000000003c */
[----:B------:R-:W-:Y:S02]  /*0b20*/  FFMA R37, R16, R37, R11 ;  /* 0x0000002510257223 */ /* 0x000fe4000000000b */
[-C--:B0-----:R-:W-:Y:S02]  /*0b30*/  FFMA R49, R65, R40.reuse, R49 ;  /* 0x0000002841317223 */ /* 0x081fe40000000031 */
[-C--:B------:R-:W-:Y:S02]  /*0b40*/  FFMA R55, R61, R40.reuse, R55 ;  /* 0x000000283d377223 */ /* 0x080fe40000000037 */
[-C--:B------:R-:W-:Y:S02]  /*0b50*/  FFMA R51, R59, R40.reuse, R51 ;  /* 0x000000283b337223 */ /* 0x080fe40000000033 */
[----:B------:R-:W-:-:S02]  /*0b60*/  FFMA R10, R63, R40, R10 ;  /* 0x000000283f0a7223 */ /* 0x000fc4000000000a */
[-C--:B-1----:R-:W-:Y:S02]  /*0b70*/  FFMA R71, R65, R44.reuse, R9 ;  /* 0x0000002c41477223 */ /* 0x082fe40000000009 */
[-C--:B------:R-:W-:Y:S02]  /*0b80*/  FFMA R53, R61, R44.reuse, R53 ;  /* 0x0000002c3d357223 */ /* 0x080fe40000000035 */
[-C--:B------:R-:W-:Y:S02]  /*0b90*/  FFMA R57, R59, R44.reuse, R57 ;  /* 0x0000002c3b397223 */ /* 0x080fe40000000039 */
[----:B------:R-:W-:Y:S02]  /*0ba0*/  FFMA R8, R63, R44, R8 ;  /* 0x0000002c3f087223 */ /* 0x000fe40000000008 */
[-C--:B------:R-:W-:Y:S02]  /*0bb0*/  FFMA R49, R14, R41.reuse, R49 ;  /* 0x000000290e317223 */ /* 0x080fe40000000031 */
[----:B------:R-:W-:-:S02]  /*0bc0*/  FFMA R55, R12, R41, R55 ;  /* 0x000000290c377223 */ /* 0x000fc40000000037 */
[----:B------:R-:W-:Y:S02]  /*0bd0*/  FFMA R51, R18, R41, R51 ;  /* 0x0000002912337223 */ /* 0x000fe40000000033 */
[-C--:B------:R-:W-:Y:S02]  /*0be0*/  FFMA R71, R14, R45.reuse, R71 ;  /* 0x0000002d0e477223 */ /* 0x080fe40000000047 */
[-C--:B------:R-:W-:Y:S02]  /*0bf0*/  FFMA R53, R12, R45.reuse, R53 ;  /* 0x0000002d0c357223 */ /* 0x080fe40000000035 */
[----:B------:R-:W-:Y:S02]  /*0c00*/  FFMA R57, R18, R45, R57 ;  /* 0x0000002d12397223 */ /* 0x000fe40000000039 */
[C---:B------:R-:W-:Y:S02]  /*0c10*/  FFMA R41, R16.reuse, R41, R10 ;  /* 0x0000002910297223 */ /* 0x040fe4000000000a */
[----:B------:R-:W-:-:S02]  /*0c20*/  FFMA R45, R16, R45, R8 ;  /* 0x0000002d102d7223 */ /* 0x000fc40000000008 */
[----:B------:R-:W0:Y:S02]  /*0c30*/  LDS.128 R8, [R6+0x4980] ;  /* 0x0049800006087984 */ /* 0x000e240000000c00 */
[-C--:B0-----:R-:W-:Y:S02]  /*0c40*/  FFMA R40, R65, R8.reuse, R13 ;  /* 0x0000000841287223 */ /* 0x081fe4000000000d */
[-C--:B------:R-:W-:Y:S01]  /*0c50*/  FFMA R59, R59, R8.reuse, R15 ;  /* 0x000000083b3b7223 */ /* 0x080fe2000000000f */
[----:B------:R-:W0:Y:S01]  /*0c60*/  LDS R65, [R0.X4+0x380] ;  /* 0x0003800000417984 */ /* 0x000e220000004800 */
[----:B------:R-:W-:-:S03]  /*0c70*/  FFMA R44, R61, R8, R17 ;  /* 0x000000083d2c7223 */ /* 0x000fc60000000011 */
[----:B------:R-:W1:Y:S04]  /*0c80*/  LDS R13, [R0.X4+0x460] ;  /* 0x00046000000d7984 */ /* 0x000e680000004800 */
[----:B------:R-:W2:Y:S04]  /*0c90*/  LDS R15, [R0.X4+0x3f0] ;  /* 0x0003f000000f7984 */ /* 0x000ea80000004800 */
[----:B------:R-:W3:Y:S01]  /*0ca0*/  LDS R17, [R0.X4+0x4d0] ;  /* 0x0004d00000117984 */ /* 0x000ee20000004800 */
[----:B------:R-:W-:Y:S02]  /*0cb0*/  FFMA R8, R63, R8, R19 ;  /* 0x000000083f087223 */ /* 0x000fe40000000013 */
[----:B------:R-:W-:-:S02]  /*0cc0*/  FFMA R14, R14, R9, R40 ;  /* 0x000000090e0e7223 */ /* 0x000fc40000000028 */
[-C--:B------:R-:W-:Y:S01]  /*0cd0*/  FFMA R44, R12, R9.reuse, R44 ;  /* 0x000000090c2c7223 */ /* 0x080fe2000000002c */
[----:B------:R-:W-:Y:S01]  /*0ce0*/  LDS R40, [R0.X4+0x620] ;  /* 0x0006200000287984 */ /* 0x000fe20000004800 */
[-C--:B------:R-:W-:Y:S02]  /*0cf0*/  FFMA R18, R18, R9.reuse, R59 ;  /* 0x0000000912127223 */ /* 0x080fe4000000003b */
[----:B------:R-:W-:Y:S02]  /*0d00*/  FFMA R9, R16, R9, R8 ;  /* 0x0000000910097223 */ /* 0x000fe40000000008 */
[----:B------:R-:W4:Y:S01]  /*0d10*/  LDS R8, [R0.X4+0x540] ;  /* 0x0005400000087984 */ /* 0x000f220000004800 */
[-C--:B0-----:R-:W-:Y:S02]  /*0d20*/  FFMA R20, R65, R22.reuse, R20 ;  /* 0x0000001641147223 */ /* 0x081fe40000000014 */
[-C--:B-1----:R-:W-:Y:S02]  /*0d30*/  FFMA R69, R13, R22.reuse, R69 ;  /* 0x000000160d457223 */ /* 0x082fe40000000045 */
[----:B--2---:R-:W-:-:S02]  /*0d40*/  FFMA R67, R15, R22, R67 ;  /* 0x000000160f437223 */ /* 0x004fc40000000043 */
[----:B---3--:R-:W-:Y:S02]  /*0d50*/  FFMA R22, R17, R22, R50 ;  /* 0x0000001611167223 */ /* 0x008fe40000000032 */
[----:B------:R-:W0:Y:S01]  /*0d60*/  LDS R50, [R0.X4+0x690] ;  /* 0x0006900000327984 */ /* 0x000e220000004800 */
[C---:B------:R-:W-:Y:S02]  /*0d70*/  FFMA R21, R65.reuse, R26, R21 ;  /* 0x0000001a41157223 */ /* 0x040fe40000000015 */
[C---:B------:R-:W-:Y:S02]  /*0d80*/  FFMA R52, R65.reuse, R30, R52 ;  /* 0x0000001e41347223 */ /* 0x040fe40000000034 */
[C---:B------:R-:W-:Y:S02]  /*0d90*/  FFMA R56, R65.reuse, R34, R56 ;  /* 0x0000002241387223 */ /* 0x040fe40000000038 */
[C---:B------:R-:W-:Y:S02]  /*0da0*/  FFMA R62, R65.reuse, R38, R62 ;  /* 0x00000026413e7223 */ /* 0x040fe4000000003e */
[----:B------:R-:W-:-:S02]  /*0db0*/  FFMA R49, R65, R42, R49 ;  /* 0x0000002a41317223 */ /* 0x000fc40000000031 */
[C---:B------:R-:W-:Y:S02]  /*0dc0*/  FFMA R12, R65.reuse, R46, R71 ;  /* 0x0000002e410c7223 */ /* 0x040fe40000000047 */
[----:B------:R-:W-:Y:S02]  /*0dd0*/  FFMA R14, R65, R10, R14 ;  /* 0x0000000a410e7223 */ /* 0x000fe4000000000e */
[C---:B------:R-:W-:Y:S02]  /*0de0*/  FFMA R28, R13.reuse, R30, R28 ;  /* 0x0000001e0d1c7223 */ /* 0x040fe4000000001c */
[----:B------:R-:W-:Y:S02]  /*0df0*/  FFMA R58, R13, R34, R58 ;  /* 0x000000220d3a7223 */ /* 0x000fe4000000003a */
[C---:B------:R-:W-:Y:S02]  /*0e00*/  FFMA R54, R15.reuse, R30, R54 ;  /* 0x0000001e0f367223 */ /* 0x040fe40000000036 */
[----:B------:R-:W-:-:S02]  /*0e10*/  FFMA R32, R15, R34, R32 ;  /* 0x000000220f207223 */ /* 0x000fc40000000020 */
[----:B------:R-:W-:Y:S02]  /*0e20*/  FFMA R33, R17, R34, R33 ;  /* 0x0000002211217223 */ /* 0x000fe40000000021 */
[C---:B------:R-:W-:Y:S02]  /*0e30*/  FFMA R59, R15.reuse, R42, R51 ;  /* 0x0000002a0f3b7223 */ /* 0x040fe40000000033 */
[C---:B------:R-:W-:Y:S01]  /*0e40*/  FFMA R61, R15.reuse, R46, R57 ;  /* 0x0000002e0f3d7223 */ /* 0x040fe20000000039 */
[----:B------:R-:W-:Y:S01]  /*0e50*/  LDS R51, [R0.X4+0x7e0] ;  /* 0x0007e00000337984 */ /* 0x000fe20000004800 */
[----:B------:R-:W-:Y:S02]  /*0e60*/  FFMA R63, R15, R10, R18 ;  /* 0x0000000a0f3f7223 */ /* 0x000fe40000000012 */
[C---:B------:R-:W-:Y:S01]  /*0e70*/  FFMA R65, R17.reuse, R26, R25 ;  /* 0x0000001a11417223 */ /* 0x040fe20000000019 */
[----:B------:R-:W-:Y:S01]  /*0e80*/  LDS R57, [R0.X4+0x700] ;  /* 0x0007000000397984 */ /* 0x000fe20000004800 */
[----:B------:R-:W-:-:S02]  /*0e90*/  FFMA R30, R17, R30, R29 ;  /* 0x0000001e111e7223 */ /* 0x000fc4000000001d */
[C---:B------:R-:W-:Y:S01]  /*0ea0*/  FFMA R37, R17.reuse, R38, R37 ;  /* 0x0000002611257223 */ /* 0x040fe20000000025 */
[----:B------:R-:W-:Y:S01]  /*0eb0*/  LDS R25, [R0.X4+0x770] ;  /* 0x0007700000197984 */ /* 0x000fe20000004800 */
[C---:B------:R-:W-:Y:S02]  /*0ec0*/  FFMA R41, R17.reuse, R42, R41 ;  /* 0x0000002a11297223 */ /* 0x040fe40000000029 */
[C---:B------:R-:W-:Y:S01]  /*0ed0*/  FFMA R45, R17.reuse, R46, R45 ;  /* 0x0000002e112d7223 */ /* 0x040fe2000000002d */
[----:B------:R-:W-:Y:S01]  /*0ee0*/  LDS R29, [R0.X4+0x850] ;  /* 0x00085000001d7984 */ /* 0x000fe20000004800 */
[----:B------:R-:W-:-:S03]  /*0ef0*/  FFMA R34, R17, R10, R9 ;  /* 0x0000000a11227223 */ /* 0x000fc60000000009 */
[----:B------:R-:W1:Y:S01]  /*0f00*/  LDS.128 R16, [R6+0x3810] ;  /* 0x0038100006107984 */ /* 0x000e620000000c00 */
[-C--:B------:R-:W-:Y:S02]  /*0f10*/  FFMA R24, R13, R26.reuse, R24 ;  /* 0x0000001a0d187223 */ /* 0x080fe40000000018 */
[----:B------:R-:W-:Y:S02]  /*0f20*/  FFMA R48, R15, R26, R48 ;  /* 0x0000001a0f307223 */ /* 0x000fe40000000030 */
[C---:B------:R-:W-:Y:S02]  /*0f30*/  FFMA R60, R13.reuse, R38, R60 ;  /* 0x000000260d3c7223 */ /* 0x040fe4000000003c */
[C---:B------:R-:W-:Y:S02]  /*0f40*/  FFMA R55, R13.reuse, R42, R55 ;  /* 0x0000002a0d377223 */ /* 0x040fe40000000037 */
[C---:B------:R-:W-:Y:S02]  /*0f50*/  FFMA R53, R13.reuse, R46, R53 ;  /* 0x0000002e0d357223 */ /* 0x040fe40000000035 */
[----:B------:R-:W-:-:S02]  /*0f60*/  FFMA R44, R13, R10, R44 ;  /* 0x0000000a0d2c7223 */ /* 0x000fc4000000002c */
[----:B------:R-:W-:Y:S02]  /*0f70*/  FFMA R36, R15, R38, R36 ;  /* 0x000000260f247223 */ /* 0x000fe40000000024 */
[C---:B----4-:R-:W-:Y:S02]  /*0f80*/  FFMA R9, R8.reuse, R47, R12 ;  /* 0x0000002f08097223 */ /* 0x050fe4000000000c */
[C---:B------:R-:W-:Y:S02]  /*0f90*/  FFMA R26, R8.reuse, R11, R14 ;  /* 0x0000000b081a7223 */ /* 0x040fe4000000000e */
[----:B------:R-:W2:Y:S01]  /*0fa0*/  LDS.128 R12, [R6+0x4810] ;  /* 0x00481000060c7984 */ /* 0x000ea20000000c00 */
[C---:B------:R-:W-:Y:S02]  /*0fb0*/  FFMA R38, R8.reuse, R23, R20 ;  /* 0x0000001708267223 */ /* 0x040fe40000000014 */
[C---:B------:R-:W-:Y:S02]  /*0fc0*/  FFMA R10, R8.reuse, R27, R21 ;  /* 0x0000001b080a7223 */ /* 0x040fe40000000015 */
[----:B------:R-:W-:-:S02]  /*0fd0*/  FFMA R52, R8, R31, R52 ;  /* 0x0000001f08347223 */ /* 0x000fc40000000034 */
[C---:B------:R-:W-:Y:S02]  /*0fe0*/  FFMA R56, R8.reuse, R35, R56 ;  /* 0x0000002308387223 */ /* 0x040fe40000000038 */
[C---:B------:R-:W-:Y:S02]  /*0ff0*/  FFMA R62, R8.reuse, R39, R62 ;  /* 0x00000027083e7223 */ /* 0x040fe4000000003e */
[----:B------:R-:W-:Y:S02]  /*1000*/  FFMA R49, R8, R43, R49 ;  /* 0x0000002b08317223 */ /* 0x000fe40000000031 */
[C---:B------:R-:W-:Y:S02]  /*1010*/  FFMA R8, R40.reuse, R27, R24 ;  /* 0x0000001b28087223 */ /* 0x040fe40000000018 */
[C---:B------:R-:W-:Y:S02]  /*1020*/  FFMA R69, R40.reuse, R23, R69 ;  /* 0x0000001728457223 */ /* 0x040fe40000000045 */
[----:B------:R-:W-:-:S02]  /*1030*/  FFMA R28, R40, R31, R28 ;  /* 0x0000001f281c7223 */ /* 0x000fc4000000001c */
[C---:B------:R-:W-:Y:S02]  /*1040*/  FFMA R58, R40.reuse, R35, R58 ;  /* 0x00000023283a7223 */ /* 0x040fe4000000003a */
[C---:B------:R-:W-:Y:S02]  /*1050*/  FFMA R60, R40.reuse, R39, R60 ;  /* 0x00000027283c7223 */ /* 0x040fe4000000003c */
[C---:B------:R-:W-:Y:S02]  /*1060*/  FFMA R55, R40.reuse, R43, R55 ;  /* 0x0000002b28377223 */ /* 0x040fe40000000037 */
[C---:B------:R-:W-:Y:S02]  /*1070*/  FFMA R53, R40.reuse, R47, R53 ;  /* 0x0000002f28357223 */ /* 0x040fe40000000035 */
[----:B------:R-:W-:Y:S02]  /*1080*/  FFMA R24, R40, R11, R44 ;  /* 0x0000000b28187223 */ /* 0x000fe4000000002c */
[----:B------:R-:W-:-:S02]  /*1090*/  FFMA R40, R64, R35, R32 ;  /* 0x0000002340287223 */ /* 0x000fc40000000020 */
[C---:B------:R-:W-:Y:S02]  /*10a0*/  FFMA R67, R64.reuse, R23, R67 ;  /* 0x0000001740437223 */ /* 0x040fe40000000043 */
[----:B------:R-:W-:Y:S02]  /*10b0*/  FFMA R42, R64, R39, R36 ;  /* 0x00000027402a7223 */ /* 0x000fe40000000024 */
[----:B0-----:R-:W-:Y:S02]  /*10c0*/  FFMA R32, R50, R23, R22 ;  /* 0x0000001732207223 */ /* 0x001fe40000000016 */
[C---:B------:R-:W-:Y:S01]  /*10d0*/  FFMA R44, R64.reuse, R27, R48 ;  /* 0x0000001b402c7223 */ /* 0x040fe20000000030 */
[----:B------:R-:W0:Y:S01]  /*10e0*/  LDS.128 R20, [R6+0x3890] ;  /* 0x0038900006147984 */ /* 0x000e220000000c00 */
[----:B------:R-:W-:Y:S02]  /*10f0*/  FFMA R54, R64, R31, R54 ;  /* 0x0000001f40367223 */ /* 0x000fe40000000036 */
[C---:B------:R-:W-:Y:S01]  /*1100*/  FFMA R36, R50.reuse, R27, R65 ;  /* 0x0000001b32247223 */ /* 0x040fe20000000041 */
[----:B------:R-:W3:Y:S01]  /*1110*/  LDS R48, [R0.X4+0x930] ;  /* 0x0009300000307984 */ /* 0x000ee20000004800 */
[----:B------:R-:W-:-:S02]  /*1120*/  FFMA R46, R50, R31, R30 ;  /* 0x0000001f322e7223 */ /* 0x000fc4000000001e */
[C---:B------:R-:W-:Y:S01]  /*1130*/  FFMA R65, R50.reuse, R35, R33 ;  /* 0x0000002332417223 */ /* 0x040fe20000000021 */
[----:B------:R-:W4:Y:S01]  /*1140*/  LDS R30, [R0.X4+0xa10] ;  /* 0x000a1000001e7984 */ /* 0x000f220000004800 */
[C---:B------:R-:W-:Y:S02]  /*1150*/  FFMA R68, R50.reuse, R39, R37 ;  /* 0x0000002732447223 */ /* 0x040fe40000000025 */
[C---:B------:R-:W-:Y:S02]  /*1160*/  FFMA R27, R50.reuse, R43, R41 ;  /* 0x0000002b321b7223 */ /* 0x040fe40000000029 */
[----:B------:R-:W-:Y:S02]  /*1170*/  FFMA R31, R50, R47, R45 ;  /* 0x0000002f321f7223 */ /* 0x000fe4000000002d */
[-C--:B------:R-:W-:Y:S02]  /*1180*/  FFMA R63, R64, R11.reuse, R63 ;  /* 0x0000000b403f7223 */ /* 0x080fe4000000003f */
[----:B------:R-:W-:-:S02]  /*1190*/  FFMA R50, R50, R11, R34 ;  /* 0x0000000b32327223 */ /* 0x000fc40000000022 */
[C---:B-1----:R-:W-:Y:S02]  /*11a0*/  FFMA R11, R16.reuse, R57, R38 ;  /* 0x00000039100b7223 */ /* 0x042fe40000000026 */
[C---:B------:R-:W-:Y:S02]  /*11b0*/  FFMA R69, R16.reuse, R51, R69 ;  /* 0x0000003310457223 */ /* 0x040fe40000000045 */
[C---:B------:R-:W-:Y:S02]  /*11c0*/  FFMA R67, R16.reuse, R25, R67 ;  /* 0x0000001910437223 */ /* 0x040fe40000000043 */
[----:B------:R-:W-:Y:S02]  /*11d0*/  FFMA R16, R16, R29, R32 ;  /* 0x0000001d10107223 */ /* 0x000fe40000000020 */
[----:B------:R-:W1:Y:S01]  /*11e0*/  LDS.128 R32, [R6+0x4890] ;  /* 0x0048900006207984 */ /* 0x000e620000000c00 */
[C---:B------:R-:W-:Y:S02]  /*11f0*/  FFMA R59, R64.reuse, R43, R59 ;  /* 0x0000002b403b7223 */ /* 0x040fe4000000003b */
[----:B------:R-:W-:-:S02]  /*1200*/  FFMA R61, R64, R47, R61 ;  /* 0x0000002f403d7223 */ /* 0x000fc4000000003d */
[----:B------:R-:W5:Y:S01]  /*1210*/  LDS R64, [R0.X4+0x9a0] ;  /* 0x0009a00000407984 */ /* 0x000f620000004800 */
[----:B--2---:R-:W-:-:S03]  /*1220*/  FFMA R41, R12, R29, R36 ;  /* 0x0000001d0c297223 */ /* 0x004fc60000000024 */
[----:B------:R-:W2:Y:S01]  /*1230*/  LDS.128 R36, [R6+0x3910] ;  /* 0x0039100006247984 */ /* 0x000ea20000000c00 */
[----:B------:R-:W-:Y:S02]  /*1240*/  FFMA R10, R57, R12, R10 ;  /* 0x0000000c390a7223 */ /* 0x000fe4000000000a */
[C---:B0-----:R-:W-:Y:S02]  /*1250*/  FFMA R28, R51.reuse, R20, R28 ;  /* 0x00000014331c7223 */ /* 0x041fe4000000001c */
[----:B------:R-:W-:Y:S02]  /*1260*/  FFMA R8, R51, R12, R8 ;  /* 0x0000000c33087223 */ /* 0x000fe40000000008 */
[----:B------:R-:W-:Y:S02]  /*1270*/  FFMA R44, R12, R25, R44 ;  /* 0x000000190c2c7223 */ /* 0x000fe4000000002c */
[-C--:B------:R-:W-:Y:S02]  /*1280*/  FFMA R52, R57, R20.reuse, R52 ;  /* 0x0000001439347223 */ /* 0x080fe40000000034 */
[----:B------:R-:W-:-:S02]  /*1290*/  FFMA R54, R25, R20, R54 ;  /* 0x0000001419367223 */ /* 0x000fc40000000036 */
[----:B------:R-:W-:Y:S02]  /*12a0*/  FFMA R46, R29, R20, R46 ;  /* 0x000000141d2e7223 */ /* 0x000fe4000000002e */
[-C--:B------:R-:W-:Y:S02]  /*12b0*/  FFMA R12, R66, R17.reuse, R11 ;  /* 0x00000011420c7223 */ /* 0x080fe4000000000b */
[-C--:B---3--:R-:W-:Y:S02]  /*12c0*/  FFMA R67, R48, R17.reuse, R67 ;  /* 0x0000001130437223 */ /* 0x088fe40000000043 */
[----:B----4-:R-:W-:Y:S02]  /*12d0*/  FFMA R16, R30, R17, R16 ;  /* 0x000000111e107223 */ /* 0x010fe40000000010 */
[C---:B------:R-:W-:Y:S02]  /*12e0*/  FFMA R71, R66.reuse, R13, R10 ;  /* 0x0000000d42477223 */ /* 0x040fe4000000000a */
[----:B------:R-:W-:-:S02]  /*12f0*/  FFMA R77, R66, R21, R52 ;  /* 0x00000015424d7223 */ /* 0x000fc40000000034 */
[-C--:B------:R-:W-:Y:S02]  /*1300*/  FFMA R73, R48, R21.reuse, R54 ;  /* 0x0000001530497223 */ /* 0x080fe40000000036 */
[-C--:B-1----:R-:W-:Y:S02]  /*1310*/  FFMA R40, R25, R32.reuse, R40 ;  /* 0x0000002019287223 */ /* 0x082fe40000000028 */
[-C--:B------:R-:W-:Y:S02]  /*1320*/  FFMA R20, R51, R32.reuse, R58 ;  /* 0x0000002033147223 */ /* 0x080fe4000000003a */
[C---:B-----5:R-:W-:Y:S02]  /*1330*/  FFMA R75, R64.reuse, R21, R28 ;  /* 0x00000015404b7223 */ /* 0x060fe4000000001c */
[----:B------:R-:W-:Y:S02]  /*1340*/  FFMA R69, R64, R17, R69 ;  /* 0x0000001140457223 */ /* 0x000fe40000000045 */
[----:B------:R-:W-:-:S02]  /*1350*/  FFMA R28, R57, R32, R56 ;  /* 0x00000020391c7223 */ /* 0x000fc40000000038 */
[-C--:B------:R-:W-:Y:S02]  /*1360*/  FFMA R70, R64, R13.reuse, R8 ;  /* 0x0000000d40467223 */ /* 0x080fe40000000008 */
[-C--:B------:R-:W-:Y:S02]  /*1370*/  FFMA R17, R48, R13.reuse, R44 ;  /* 0x0000000d30117223 */ /* 0x080fe4000000002c */
[----:B------:R-:W-:Y:S02]  /*1380*/  FFMA R32, R29, R32, R65 ;  /* 0x000000201d207223 */ /* 0x000fe40000000041 */
[C---:B------:R-:W-:Y:S02]  /*1390*/  FFMA R13, R30.reuse, R13, R41 ;  /* 0x0000000d1e0d7223 */ /* 0x040fe40000000029 */
[----:B------:R-:W-:Y:S02]  /*13a0*/  FFMA R21, R30, R21, R46 ;  /* 0x000000151e157223 */ /* 0x000fe4000000002e */
[----:B------:R-:W-:Y:S01]  /*13b0*/  FFMA R65, R48, R33, R40 ;  /* 0x0000002130417223 */ /* 0x000fe20000000028 */
[----:B------:R-:W0:Y:S01]  /*13c0*/  LDS.128 R44, [R6+0x3990] ;  /* 0x00399000062c7984 */ /* 0x000e220000000c00 */
[----:B--2---:R-:W-:-:S03]  /*13d0*/  FFMA R8, R25, R36, R42 ;  /* 0x0000002419087223 */ /* 0x004fc6000000002a */
[----:B------:R-:W1:Y:S01]  /*13e0*/  LDS.128 R40, [R6+0x4910] ;  /* 0x0049100006287984 */ /* 0x000e620000000c00 */
[-C--:B------:R-:W-:Y:S02]  /*13f0*/  FFMA R28, R66, R33.reuse, R28 ;  /* 0x00000021421c7223 */ /* 0x080fe4000000001c */
[-C--:B------:R-:W-:Y:S02]  /*1400*/  FFMA R20, R64, R33.reuse, R20 ;  /* 0x0000002140147223 */ /* 0x080fe40000000014 */
[----:B------:R-:W-:Y:S02]  /*1410*/  FFMA R33, R30, R33, R32 ;  /* 0x000000211e217223 */ /* 0x000fe40000000020 */
[-C--:B------:R-:W-:Y:S02]  /*1420*/  FFMA R32, R57, R36.reuse, R62 ;  /* 0x0000002439207223 */ /* 0x080fe4000000003e */
[-C--:B------:R-:W-:Y:S02]  /*1430*/  FFMA R52, R51, R36.reuse, R60 ;  /* 0x0000002433347223 */ /* 0x080fe4000000003c */
[----:B------:R-:W-:Y:S01]  /*1440*/  FFMA R68, R29, R36, R68 ;  /* 0x000000241d447223 */ /* 0x000fe20000000044 */
[----:B------:R-:W-:Y:S01]  /*1450*/  LDS R60, [R0.X4+0xfc0] ;  /* 0x000fc000003c7984 */ /* 0x000fe20000004800 */
[----:B------:R-:W-:-:S02]  /*1460*/  FFMA R36, R48, R37, R8 ;  /* 0x0000002530247223 */ /* 0x000fc40000000008 */
[C---:B0-----:R-:W-:Y:S02]  /*1470*/  FFMA R9, R57.reuse, R44, R9 ;  /* 0x0000002c39097223 */ /* 0x041fe40000000009 */
[-C--:B-1----:R-:W-:Y:S02]  /*1480*/  FFMA R49, R57, R40.reuse, R49 ;  /* 0x0000002839317223 */ /* 0x082fe40000000031 */
[-C--:B------:R-:W-:Y:S02]  /*1490*/  FFMA R8, R51, R40.reuse, R55 ;  /* 0x0000002833087223 */ /* 0x080fe40000000037 */
[-C--:B------:R-:W-:Y:S02]  /*14a0*/  FFMA R59, R25, R40.reuse, R59 ;  /* 0x00000028193b7223 */ /* 0x080fe4000000003b */
[----:B------:R-:W-:Y:S02]  /*14b0*/  FFMA R40, R29, R40, R27 ;  /* 0x000000281d287223 */ /* 0x000fe4000000001b */
[----:B------:R-:W-:-:S02]  /*14c0*/  FFMA R55, R66, R41, R49 ;  /* 0x0000002942377223 */ /* 0x000fc40000000031 */
[-C--:B------:R-:W-:Y:S02]  /*14d0*/  FFMA R27, R48, R41.reuse, R59 ;  /* 0x00000029301b7223 */ /* 0x080fe4000000003b */
[----:B------:R-:W-:Y:S02]  /*14e0*/  FFMA R49, R64, R41, R8 ;  /* 0x0000002940317223 */ /* 0x000fe40000000008 */
[----:B------:R-:W-:Y:S02]  /*14f0*/  FFMA R59, R66, R45, R9 ;  /* 0x0000002d423b7223 */ /* 0x000fe40000000009 */
[----:B------:R-:W0:Y:S01]  /*1500*/  LDS.128 R8, [R6+0x4990] ;  /* 0x0049900006087984 */ /* 0x000e220000000c00 */
[-C--:B------:R-:W-:Y:S02]  /*1510*/  FFMA R53, R51, R44.reuse, R53 ;  /* 0x0000002c33357223 */ /* 0x080fe40000000035 */
[-C--:B------:R-:W-:Y:S02]  /*1520*/  FFMA R61, R25, R44.reuse, R61 ;  /* 0x0000002c193d7223 */ /* 0x080fe4000000003d */
[----:B------:R-:W-:-:S02]  /*1530*/  FFMA R44, R29, R44, R31 ;  /* 0x0000002c1d2c7223 */ /* 0x000fc4000000001f */
[-C--:B0-----:R-:W-:Y:S02]  /*1540*/  FFMA R26, R57, R8.reuse, R26 ;  /* 0x00000008391a7223 */ /* 0x081fe4000000001a */
[----:B------:R-:W0:Y:S01]  /*1550*/  LDS R57, [R0.X4+0xa80] ;  /* 0x000a800000397984 */ /* 0x000e220000004800 */
[----:B------:R-:W-:-:S03]  /*1560*/  FFMA R50, R29, R8, R50 ;  /* 0x000000081d327223 */ /* 0x000fc60000000032 */
[----:B------:R-:W1:Y:S01]  /*1570*/  LDS R29, [R0.X4+0xbd0] ;  /* 0x000bd000001d7984 */ /* 0x000e620000004800 */
[-C--:B------:R-:W-:Y:S02]  /*1580*/  FFMA R24, R51, R8.reuse, R24 ;  /* 0x0000000833187223 */ /* 0x080fe40000000018 */
[----:B------:R-:W-:Y:S01]  /*1590*/  FFMA R63, R25, R8, R63 ;  /* 0x00000008193f7223 */ /* 0x000fe2000000003f */
[----:B------:R-:W2:Y:S04]  /*15a0*/  LDS R51, [R0.X4+0xb60] ;  /* 0x000b600000337984 */ /* 0x000ea80000004800 */
[----:B------:R-:W3:Y:S04]  /*15b0*/  LDS R25, [R0.X4+0xaf0] ;  /* 0x000af00000197984 */ /* 0x000ee80000004800 */
[----:B------:R-:W4:Y:S01]  /*15c0*/  LDS R8, [R0.X4+0xc40] ;  /* 0x000c400000087984 */ /* 0x000f220000004800 */
[----:B------:R-:W-:-:S02]  /*15d0*/  FFMA R32, R66, R37, R32 ;  /* 0x0000002542207223 */ /* 0x000fc40000000020 */
[C---:B------:R-:W-:Y:S02]  /*15e0*/  FFMA R31, R64.reuse, R45, R53 ;  /* 0x0000002d401f7223 */ /* 0x040fe40000000035 */
[----:B------:R-:W-:Y:S02]  /*15f0*/  FFMA R52, R64, R37, R52 ;  /* 0x0000002540347223 */ /* 0x000fe40000000034 */
[----:B------:R-:W-:Y:S02]  /*1600*/  FFMA R53, R48, R45, R61 ;  /* 0x0000002d30357223 */ /* 0x000fe4000000003d */
[C---:B------:R-:W-:Y:S02]  /*1610*/  FFMA R37, R30.reuse, R37, R68 ;  /* 0x000000251e257223 */ /* 0x040fe40000000044 */
[C---:B------:R-:W-:Y:S02]  /*1620*/  FFMA R41, R30.reuse, R41, R40 ;  /* 0x000000291e297223 */ /* 0x040fe40000000028 */
[----:B------:R-:W-:-:S02]  /*1630*/  FFMA R45, R30, R45, R44 ;  /* 0x0000002d1e2d7223 */ /* 0x000fc4000000002c */
[-C--:B------:R-:W-:Y:S02]  /*1640*/  FFMA R64, R64, R9.reuse, R24 ;  /* 0x0000000940407223 */ /* 0x080fe40000000018 */
[-C--:B------:R-:W-:Y:S02]  /*1650*/  FFMA R30, R30, R9.reuse, R50 ;  /* 0x000000091e1e7223 */ /* 0x080fe40000000032 */
[-C--:B------:R-:W-:Y:S01]  /*1660*/  FFMA R26, R66, R9.reuse, R26 ;  /* 0x00000009421a7223 */ /* 0x080fe2000000001a */
[----:B------:R-:W-:Y:S01]  /*1670*/  LDS R50, [R0.X4+0xcb0] ;  /* 0x000cb00000327984 */ /* 0x000fe20000004800 */
[----:B------:R-:W-:Y:S02]  /*1680*/  FFMA R48, R48, R9, R63 ;  /* 0x0000000930307223 */ /* 0x000fe4000000003f */
[C---:B0-----:R-:W-:Y:S02]  /*1690*/  FFMA R24, R57.reuse, R38, R32 ;  /* 0x0000002639187223 */ /* 0x041fe40000000020 */
[----:B------:R-:W-:Y:S01]  /*16a0*/  FFMA R40, R57, R46, R59 ;  /* 0x0000002e39287223 */ /* 0x000fe2000000003b */
[----:B------:R-:W0:Y:S01]  /*16b0*/  LDS R32, [R0.X4+0xd20] ;  /* 0x000d200000207984 */ /* 0x000e220000004800 */
[----:B-1----:R-:W-:-:S03]  /*16c0*/  FFMA R59, R29, R18, R16 ;  /* 0x000000121d3b7223 */ /* 0x002fc60000000010 */
[----:B------:R-:W1:Y:S01]  /*16d0*/  LDS R16, [R0.X4+0xd90] ;  /* 0x000d900000107984 */ /* 0x000e620000004800 */
[C---:B------:R-:W-:Y:S02]  /*16e0*/  FFMA R77, R57.reuse, R22, R77 ;  /* 0x00000016394d7223 */ /* 0x040fe4000000004d */
[C---:B------:R-:W-:Y:S02]  /*16f0*/  FFMA R9, R57.reuse, R34, R28 ;  /* 0x0000002239097223 */ /* 0x040fe4000000001c */
[----:B------:R-:W-:Y:S02]  /*1700*/  FFMA R55, R57, R42, R55 ;  /* 0x0000002a39377223 */ /* 0x000fe40000000037 */
[C---:B--2---:R-:W-:Y:S02]  /*1710*/  FFMA R75, R51.reuse, R22, R75 ;  /* 0x00000016334b7223 */ /* 0x044fe4000000004b */
[C---:B------:R-:W-:Y:S02]  /*1720*/  FFMA R20, R51.reuse, R34, R20 ;  /* 0x0000002233147223 */ /* 0x040fe40000000014 */
[----:B------:R-:W-:-:S02]  /*1730*/  FFMA R49, R51, R42, R49 ;  /* 0x0000002a33317223 */ /* 0x000fc40000000031 */
[C---:B---3--:R-:W-:Y:S02]  /*1740*/  FFMA R73, R25.reuse, R22, R73 ;  /* 0x0000001619497223 */ /* 0x048fe40000000049 */
[C---:B------:R-:W-:Y:S02]  /*1750*/  FFMA R65, R25.reuse, R34, R65 ;  /* 0x0000002219417223 */ /* 0x040fe40000000041 */
[----:B------:R-:W-:Y:S02]  /*1760*/  FFMA R56, R25, R42, R27 ;  /* 0x0000002a19387223 */ /* 0x000fe4000000001b */
[----:B------:R-:W-:Y:S02]  /*1770*/  FFMA R33, R29, R34, R33 ;  /* 0x000000221d217223 */ /* 0x000fe40000000021 */
[C---:B------:R-:W-:Y:S02]  /*1780*/  FFMA R12, R57.reuse, R18, R12 ;  /* 0x00000012390c7223 */ /* 0x040fe4000000000c */
[----:B------:R-:W-:-:S02]  /*1790*/  FFMA R71, R57, R14, R71 ;  /* 0x0000000e39477223 */ /* 0x000fc40000000047 */
[----:B------:R-:W-:Y:S02]  /*17a0*/  FFMA R26, R57, R10, R26 ;  /* 0x0000000a391a7223 */ /* 0x000fe4000000001a */
[----:B------:R-:W-:Y:S01]  /*17b0*/  FFMA R44, R51, R46, R31 ;  /* 0x0000002e332c7223 */ /* 0x000fe2000000001f */
[----:B------:R-:W-:Y:S01]  /*17c0*/  LDS R57, [R0.X4+0xe00] ;  /* 0x000e000000397984 */ /* 0x000fe20000004800 */
[C---:B------:R-:W-:Y:S02]  /*17d0*/  FFMA R54, R25.reuse, R14, R17 ;  /* 0x0000000e19367223 */ /* 0x040fe40000000011 */
[----:B------:R-:W-:Y:S01]  /*17e0*/  FFMA R58, R25, R46, R53 ;  /* 0x0000002e193a7223 */ /* 0x000fe20000000035 */
[----:B------:R-:W-:Y:S01]  /*17f0*/  LDS R17, [R0.X4+0xe70] ;  /* 0x000e700000117984 */ /* 0x000fe20000004800 */
[C---:B------:R-:W-:Y:S02]  /*1800*/  FFMA R13, R29.reuse, R14, R13 ;  /* 0x0000000e1d0d7223 */ /* 0x040fe4000000000d */
[C---:B------:R-:W-:Y:S01]  /*1810*/  FFMA R22, R29.reuse, R22, R21 ;  /* 0x000000161d167223 */ /* 0x040fe20000000015 */
[----:B------:R-:W-:Y:S01]  /*1820*/  LDS R53, [R0.X4+0xee0] ;  /* 0x000ee00000357984 */ /* 0x000fe20000004800 */
[----:B------:R-:W-:-:S02]  /*1830*/  FFMA R37, R29, R38, R37 ;  /* 0x000000261d257223 */ /* 0x000fc40000000025 */
[C---:B------:R-:W-:Y:S01]  /*1840*/  FFMA R42, R29.reuse, R42, R41 ;  /* 0x0000002a1d2a7223 */ /* 0x040fe20000000029 */
[----:B------:R-:W-:Y:S01]  /*1850*/  LDS R21, [R0.X4+0xf50] ;  /* 0x000f500000157984 */ /* 0x000fe20000004800 */
[C---:B------:R-:W-:Y:S02]  /*1860*/  FFMA R45, R29.reuse, R46, R45 ;  /* 0x0000002e1d2d7223 */ /* 0x040fe4000000002d */
[----:B------:R-:W-:Y:S02]  /*1870*/  FFMA R34, R29, R10, R30 ;  /* 0x0000000a1d227223 */ /* 0x000fe4000000001e */
[----:B------:R-:W2:Y:S01]  /*1880*/  LDS.128 R28, [R6+0x3820] ;  /* 0x00382000061c7984 */ /* 0x000ea20000000c00 */
[-C--:B------:R-:W-:Y:S02]  /*1890*/  FFMA R69, R51, R18.reuse, R69 ;  /* 0x0000001233457223 */ /* 0x080fe40000000045 */
[C---:B------:R-:W-:Y:S02]  /*18a0*/  FFMA R67, R25.reuse, R18, R67 ;  /* 0x0000001219437223 */ /* 0x040fe40000000043 */
[----:B------:R-:W-:-:S02]  /*18b0*/  FFMA R36, R25, R38, R36 ;  /* 0x0000002619247223 */ /* 0x000fc40000000024 */
[----:B------:R-:W-:Y:S02]  /*18c0*/  FFMA R48, R25, R10, R48 ;  /* 0x0000000a19307223 */ /* 0x000fe40000000030 */
[C---:B----4-:R-:W-:Y:S02]  /*18d0*/  FFMA R41, R8.reuse, R39, R24 ;  /* 0x0000002708297223 */ /* 0x050fe40000000018 */
[----:B------:R-:W-:Y:S02]  /*18e0*/  FFMA R18, R8, R11, R26 ;  /* 0x0000000b08127223 */ /* 0x000fe4000000001a */
[----:B------:R-:W3:Y:S01]  /*18f0*/  LDS.128 R24, [R6+0x4820] ;  /* 0x0048200006187984 */ /* 0x000ee20000000c00 */
[C---:B------:R-:W-:Y:S02]  /*1900*/  FFMA R70, R51.reuse, R14, R70 ;  /* 0x0000000e33467223 */ /* 0x040fe40000000046 */
[C---:B------:R-:W-:Y:S02]  /*1910*/  FFMA R52, R51.reuse, R38, R52 ;  /* 0x0000002633347223 */ /* 0x040fe40000000034 */
[----:B------:R-:W-:-:S02]  /*1920*/  FFMA R51, R51, R10, R64 ;  /* 0x0000000a33337223 */ /* 0x000fc40000000040 */
[C---:B------:R-:W-:Y:S02]  /*1930*/  FFMA R10, R8.reuse, R35, R9 ;  /* 0x00000023080a7223 */ /* 0x040fe40000000009 */
[C---:B------:R-:W-:Y:S02]  /*1940*/  FFMA R38, R8.reuse, R19, R12 ;  /* 0x0000001308267223 */ /* 0x040fe4000000000c */
[C---:B------:R-:W-:Y:S02]  /*1950*/  FFMA R71, R8.reuse, R15, R71 ;  /* 0x0000000f08477223 */ /* 0x040fe40000000047 */
[C---:B------:R-:W-:Y:S02]  /*1960*/  FFMA R77, R8.reuse, R23, R77 ;  /* 0x00000017084d7223 */ /* 0x040fe4000000004d */
[C---:B------:R-:W-:Y:S02]  /*1970*/  FFMA R55, R8.reuse, R43, R55 ;  /* 0x0000002b08377223 */ /* 0x040fe40000000037 */
[----:B------:R-:W-:-:S02]  /*1980*/  FFMA R9, R8, R47, R40 ;  /* 0x0000002f08097223 */ /* 0x000fc40000000028 */
[C---:B0-----:R-:W-:Y:S02]  /*1990*/  FFMA R69, R32.reuse, R19, R69 ;  /* 0x0000001320457223 */ /* 0x041fe40000000045 */
[C---:B------:R-:W-:Y:S02]  /*19a0*/  FFMA R70, R32.reuse, R15, R70 ;  /* 0x0000000f20467223 */ /* 0x040fe40000000046 */
[C---:B------:R-:W-:Y:S02]  /*19b0*/  FFMA R75, R32.reuse, R23, R75 ;  /* 0x00000017204b7223 */ /* 0x040fe4000000004b */
[C---:B------:R-:W-:Y:S02]  /*19c0*/  FFMA R20, R32.reuse, R35, R20 ;  /* 0x0000002320147223 */ /* 0x040fe40000000014 */
[C---:B------:R-:W-:Y:S02]  /*19d0*/  FFMA R52, R32.reuse, R39, R52 ;  /* 0x0000002720347223 */ /* 0x040fe40000000034 */
[----:B------:R-:W-:-:S02]  /*19e0*/  FFMA R49, R32, R43, R49 ;  /* 0x0000002b20317223 */ /* 0x000fc40000000031 */
[C---:B------:R-:W-:Y:S02]  /*19f0*/  FFMA R8, R32.reuse, R47, R44 ;  /* 0x0000002f20087223 */ /* 0x040fe4000000002c */
[----:B------:R-:W-:Y:S02]  /*1a00*/  FFMA R51, R32, R11, R51 ;  /* 0x0000000b20337223 */ /* 0x000fe40000000033 */
[-C--:B------:R-:W-:Y:S02]  /*1a10*/  FFMA R67, R50, R19.reuse, R67 ;  /* 0x0000001332437223 */ /* 0x080fe40000000043 */
[----:B-1----:R-:W-:Y:S02]  /*1a20*/  FFMA R32, R16, R19, R59 ;  /* 0x0000001310207223 */ /* 0x002fe4000000003b */
[C---:B------:R-:W-:Y:S02]  /*1a30*/  FFMA R73, R50.reuse, R23, R73 ;  /* 0x0000001732497223 */ /* 0x040fe40000000049 */
[----:B------:R-:W-:-:S02]  /*1a40*/  FFMA R40, R50, R39, R36 ;  /* 0x0000002732287223 */ /* 0x000fc40000000024 */
[C---:B------:R-:W-:Y:S02]  /*1a50*/  FFMA R46, R16.reuse, R23, R22 ;  /* 0x00000017102e7223 */ /* 0x040fe40000000016 */
[C---:B------:R-:W-:Y:S01]  /*1a60*/  FFMA R36, R16.reuse, R15, R13 ;  /* 0x0000000f10247223 */ /* 0x040fe2000000000d */
[----:B------:R-:W0:Y:S01]  /*1a70*/  LDS R22, [R0.X4+0x1110] ;  /* 0x0011100000167984 */ /* 0x000e220000004800 */
[C---:B------:R-:W-:Y:S02]  /*1a80*/  FFMA R59, R16.reuse, R35, R33 ;  /* 0x00000023103b7223 */ /* 0x040fe40000000021 */
[C---:B------:R-:W-:Y:S02]  /*1a90*/  FFMA R61, R16.reuse, R39, R37 ;  /* 0x00000027103d7223 */ /* 0x040fe40000000025 */
[C---:B------:R-:W-:Y:S02]  /*1aa0*/  FFMA R19, R16.reuse, R43, R42 ;  /* 0x0000002b10137223 */ /* 0x040fe4000000002a */
[----:B------:R-:W-:-:S02]  /*1ab0*/  FFMA R23, R16, R47, R45 ;  /* 0x0000002f10177223 */ /* 0x000fc4000000002d */
[-C--:B------:R-:W-:Y:S02]  /*1ac0*/  FFMA R48, R50, R11.reuse, R48 ;  /* 0x0000000b32307223 */ /* 0x080fe40000000030 */
[----:B------:R-:W-:Y:S02]  /*1ad0*/  FFMA R16, R16, R11, R34 ;  /* 0x0000000b10107223 */ /* 0x000fe40000000022 */
[----:B------:R-:W-:Y:S02]  /*1ae0*/  FFMA R44, R50, R15, R54 ;  /* 0x0000000f322c7223 */ /* 0x000fe40000000036 */
[C---:B--2---:R-:W-:Y:S01]  /*1af0*/  FFMA R42, R28.reuse, R57, R38 ;  /* 0x000000391c2a7223 */ /* 0x044fe20000000026 */
[----:B------:R-:W1:Y:S01]  /*1b00*/  LDS R54, [R0.X4+0x10a0] ;  /* 0x0010a00000367984 */ /* 0x000e620000004800 */
[C---:B------:R-:W-:Y:S02]  /*1b10*/  FFMA R11, R28.reuse, R53, R69 ;  /* 0x000000351c0b7223 */ /* 0x040fe40000000045 */
[----:B------:R-:W-:Y:S01]  /*1b20*/  FFMA R63, R28, R17, R67 ;  /* 0x000000111c3f7223 */ /* 0x000fe20000000043 */
[----:B------:R-:W2:Y:S01]  /*1b30*/  LDS.128 R12, [R6+0x38a0] ;  /* 0x0038a000060c7984 */ /* 0x000ea20000000c00 */
[----:B------:R-:W-:-:S02]  /*1b40*/  FFMA R65, R50, R35, R65 ;  /* 0x0000002332417223 */ /* 0x000fc40000000041 */
[----:B------:R-:W-:Y:S02]  /*1b50*/  FFMA R28, R28, R21, R32 ;  /* 0x000000151c1c7223 */ /* 0x000fe40000000020 */
[----:B------:R-:W4:Y:S01]  /*1b60*/  LDS.128 R32, [R6+0x48a0] ;  /* 0x0048a00006207984 */ /* 0x000f220000000c00 */
[C---:B------:R-:W-:Y:S02]  /*1b70*/  FFMA R56, R50.reuse, R43, R56 ;  /* 0x0000002b32387223 */ /* 0x040fe40000000038 */
[----:B------:R-:W-:Y:S02]  /*1b80*/  FFMA R58, R50, R47, R58 ;  /* 0x0000002f323a7223 */ /* 0x000fe4000000003a */
[----:B------:R-:W5:Y:S01]  /*1b90*/  LDS R50, [R0.X4+0x1030] ;  /* 0x0010300000327984 */ /* 0x000f620000004800 */
[----:B---3--:R-:W-:-:S03]  /*1ba0*/  FFMA R45, R24, R21, R36 ;  /* 0x00000015182d7223 */ /* 0x008fc60000000024 */
[----:B------:R-:W3:Y:S01]  /*1bb0*/  LDS.128 R36, [R6+0x3920] ;  /* 0x0039200006247984 */ /* 0x000ee20000000c00 */
[-C--:B------:R-:W-:Y:S02]  /*1bc0*/  FFMA R43, R57, R24.reuse, R71 ;  /* 0x00000018392b7223 */ /* 0x080fe40000000047 */
[----:B------:R-:W-:Y:S02]  /*1bd0*/  FFMA R70, R53, R24, R70 ;  /* 0x0000001835467223 */ /* 0x000fe40000000046 */
[----:B------:R-:W-:Y:S02]  /*1be0*/  FFMA R44, R24, R17, R44 ;  /* 0x00000011182c7223 */ /* 0x000fe4000000002c */
[-C--:B0-----:R-:W-:Y:S02]  /*1bf0*/  FFMA R71, R22, R29.reuse, R28 ;  /* 0x0000001d16477223 */ /* 0x081fe4000000001c */
[C---:B------:R-:W-:Y:S02]  /*1c00*/  FFMA R69, R60.reuse, R29, R42 ;  /* 0x0000001d3c457223 */ /* 0x040fe4000000002a */
[----:B------:R-:W-:-:S02]  /*1c10*/  FFMA R28, R60, R25, R43 ;  /* 0x000000193c1c7223 */ /* 0x000fc4000000002b */
[----:B-1----:R-:W-:Y:S02]  /*1c20*/  FFMA R67, R54, R29, R11 ;  /* 0x0000001d36437223 */ /* 0x002fe4000000000b */
[-C--:B--2---:R-:W-:Y:S02]  /*1c30*/  FFMA R77, R57, R12.reuse, R77 ;  /* 0x0000000c394d7223 */ /* 0x084fe4000000004d */
[----:B------:R-:W-:Y:S02]  /*1c40*/  FFMA R75, R53, R12, R75 ;  /* 0x0000000c354b7223 */ /* 0x000fe4000000004b */
[-C--:B----4-:R-:W-:Y:S02]  /*1c50*/  FFMA R10, R57, R32.reuse, R10 ;  /* 0x00000020390a7223 */ /* 0x090fe4000000000a */
[-C--:B------:R-:W-:Y:S02]  /*1c60*/  FFMA R20, R53, R32.reuse, R20 ;  /* 0x0000002035147223 */ /* 0x080fe40000000014 */
[----:B------:R-:W-:-:S02]  /*1c70*/  FFMA R11, R17, R32, R65 ;  /* 0x00000020110b7223 */ /* 0x000fc40000000041 */
[----:B------:R-:W-:Y:S02]  /*1c80*/  FFMA R32, R21, R32, R59 ;  /* 0x0000002015207223 */ /* 0x000fe4000000003b */
[-C--:B------:R-:W-:Y:S02]  /*1c90*/  FFMA R73, R17, R12.reuse, R73 ;  /* 0x0000000c11497223 */ /* 0x080fe40000000049 */
[----:B------:R-:W-:Y:S02]  /*1ca0*/  FFMA R46, R21, R12, R46 ;  /* 0x0000000c152e7223 */ /* 0x000fe4000000002e */
[-C--:B------:R-:W-:Y:S02]  /*1cb0*/  FFMA R12, R60, R33.reuse, R10 ;  /* 0x000000213c0c7223 */ /* 0x080fe4000000000a */
[-C--:B------:R-:W-:Y:S02]  /*1cc0*/  FFMA R65, R54, R33.reuse, R20 ;  /* 0x0000002136417223 */ /* 0x080fe40000000014 */
[----:B-----5:R-:W-:-:S02]  /*1cd0*/  FFMA R59, R50, R33, R11 ;  /* 0x00000021323b7223 */ /* 0x020fc4000000000b */
[----:B------:R-:W-:Y:S02]  /*1ce0*/  FFMA R33, R22, R33, R32 ;  /* 0x0000002116217223 */ /* 0x000fe40000000020 */
[-C--:B---3--:R-:W-:Y:S02]  /*1cf0*/  FFMA R20, R57, R36.reuse, R41 ;  /* 0x0000002439147223 */ /* 0x088fe40000000029 */
[----:B------:R-:W-:Y:S02]  /*1d00*/  FFMA R32, R17, R36, R40 ;  /* 0x0000002411207223 */ /* 0x000fe40000000028 */
[----:B------:R-:W-:Y:S01]  /*1d10*/  FFMA R63, R50, R29, R63 ;  /* 0x0000001d323f7223 */ /* 0x000fe2000000003f */
[----:B------:R-:W0:Y:S01]  /*1d20*/  LDS.128 R40, [R6+0x4920] ;  /* 0x0049200006287984 */ /* 0x000e220000000c00 */
[-C--:B------:R-:W-:Y:S02]  /*1d30*/  FFMA R24, R54, R25.reuse, R70 ;  /* 0x0000001936187223 */ /* 0x080fe40000000046 */
[----:B------:R-:W-:-:S02]  /*1d40*/  FFMA R29, R50, R25, R44 ;  /* 0x00000019321d7223 */ /* 0x000fc4000000002c */
[-C--:B------:R-:W-:Y:S02]  /*1d50*/  FFMA R77, R60, R13.reuse, R77 ;  /* 0x0000000d3c4d7223 */ /* 0x080fe4000000004d */
[-C--:B------:R-:W-:Y:S02]  /*1d60*/  FFMA R75, R54, R13.reuse, R75 ;  /* 0x0000000d364b7223 */ /* 0x080fe4000000004b */
[----:B------:R-:W-:Y:S02]  /*1d70*/  FFMA R73, R50, R13, R73 ;  /* 0x0000000d32497223 */ /* 0x000fe40000000049 */
[C---:B------:R-:W-:Y:S02]  /*1d80*/  FFMA R25, R22.reuse, R25, R45 ;  /* 0x0000001916197223 */ /* 0x040fe4000000002d */
[----:B------:R-:W-:Y:S02]  /*1d90*/  FFMA R13, R22, R13, R46 ;  /* 0x0000000d160d7223 */ /* 0x000fe4000000002e */
[----:B------:R-:W1:Y:S01]  /*1da0*/  LDS.128 R44, [R6+0x39a0] ;  /* 0x0039a000062c7984 */ /* 0x000e620000000c00 */
[----:B------:R-:W-:-:S02]  /*1db0*/  FFMA R52, R53, R36, R52 ;  /* 0x0000002435347223 */ /* 0x000fc40000000034 */
[----:B------:R-:W-:Y:S02]  /*1dc0*/  FFMA R36, R21, R36, R61 ;  /* 0x0000002415247223 */ /* 0x000fe4000000003d */
[-C--:B------:R-:W-:Y:S02]  /*1dd0*/  FFMA R20, R60, R37.reuse, R20 ;  /* 0x000000253c147223 */ /* 0x080fe40000000014 */
[-C--:B------:R-:W-:Y:S02]  /*1de0*/  FFMA R61, R54, R37.reuse, R52 ;  /* 0x00000025363d7223 */ /* 0x080fe40000000034 */
[-C--:B------:R-:W-:Y:S02]  /*1df0*/  FFMA R32, R50, R37.reuse, R32 ;  /* 0x0000002532207223 */ /* 0x080fe40000000020 */
[----:B------:R-:W-:Y:S02]  /*1e00*/  FFMA R37, R22, R37, R36 ;  /* 0x0000002516257223 */ /* 0x000fe40000000024 */
[----:B0-----:R-:W-:-:S02]  /*1e10*/  FFMA R55, R57, R40, R55 ;  /* 0x0000002839377223 */ /* 0x001fc40000000037 */
[-C--:B------:R-:W-:Y:S02]  /*1e20*/  FFMA R49, R53, R40.reuse, R49 ;  /* 0x0000002835317223 */ /* 0x080fe40000000031 */
[-C--:B------:R-:W-:Y:S02]  /*1e30*/  FFMA R56, R17, R40.reuse, R56 ;  /* 0x0000002811387223 */ /* 0x080fe40000000038 */
[----:B------:R-:W-:Y:S02]  /*1e40*/  FFMA R40, R21, R40, R19 ;  /* 0x0000002815287223 */ /* 0x000fe40000000013 */
[-C--:B------:R-:W-:Y:S02]  /*1e50*/  FFMA R19, R60, R41.reuse, R55 ;  /* 0x000000293c137223 */ /* 0x080fe40000000037 */
[-C--:B------:R-:W-:Y:S02]  /*1e60*/  FFMA R55, R54, R41.reuse, R49 ;  /* 0x0000002936377223 */ /* 0x080fe40000000031 */
[----:B------:R-:W-:-:S02]  /*1e70*/  FFMA R49, R50, R41, R56 ;  /* 0x0000002932317223 */ /* 0x000fc40000000038 */
[-C--:B-1----:R-:W-:Y:S02]  /*1e80*/  FFMA R9, R57, R44.reuse, R9 ;  /* 0x0000002c39097223 */ /* 0x082fe40000000009 */
[-C--:B------:R-:W-:Y:S02]  /*1e90*/  FFMA R8, R53, R44.reuse, R8 ;  /* 0x0000002c35087223 */ /* 0x080fe40000000008 */
[----:B------:R-:W-:Y:S02]  /*1ea0*/  FFMA R41, R22, R41, R40 ;  /* 0x0000002916297223 */ /* 0x000fe40000000028 */
[-C--:B------:R-:W-:Y:S02]  /*1eb0*/  FFMA R40, R60, R45.reuse, R9 ;  /* 0x0000002d3c287223 */ /* 0x080fe40000000009 */
[----:B------:R-:W-:Y:S02]  /*1ec0*/  FFMA R36, R54, R45, R8 ;  /* 0x0000002d36247223 */ /* 0x000fe40000000008 */
[----:B------:R-:W0:Y:S01]  /*1ed0*/  LDS.128 R8, [R6+0x49a0] ;  /* 0x0049a00006087984 */ /* 0x000e220000000c00 */
[----:B------:R-:W-:-:S02]  /*1ee0*/  FFMA R58, R17, R44, R58 ;  /* 0x0000002c113a7223 */ /* 0x000fc4000000003a */
[----:B------:R-:W-:Y:S02]  /*1ef0*/  FFMA R44, R21, R44, R23 ;  /* 0x0000002c152c7223 */ /* 0x000fe40000000017 */
[-C--:B0-----:R-:W-:Y:S02]  /*1f00*/  FFMA R18, R57, R8.reuse, R18 ;  /* 0x0000000839127223 */ /* 0x081fe40000000012 */
[----:B------:R-:W0:Y:S01]  /*1f10*/  LDS R57, [R0.X4+0x1180] ;  /* 0x0011800000397984 */ /* 0x000e220000004800 */
[-C--:B------:R-:W-:Y:S02]  /*1f20*/  FFMA R53, R53, R8.reuse, R51 ;  /* 0x0000000835357223 */ /* 0x080fe40000000033 */
[-C--:B------:R-:W-:Y:S01]  /*1f30*/  FFMA R48, R17, R8.reuse, R48 ;  /* 0x0000000811307223 */ /* 0x080fe20000000030 */
[----:B------:R-:W1:Y:S01]  /*1f40*/  LDS R51, [R0.X4+0x1260] ;  /* 0x0012600000337984 */ /* 0x000e620000004800 */
[----:B------:R-:W-:-:S03]  /*1f50*/  FFMA R16, R21, R8, R16 ;  /* 0x0000000815107223 */ /* 0x000fc60000000010 */
[----:B------:R-:W2:Y:S04]  /*1f60*/  LDS R17, [R0.X4+0x11f0] ;  /* 0x0011f00000117984 */ /* 0x000ea80000004800 */
[----:B------:R-:W3:Y:S04]  /*1f70*/  LDS R21, [R0.X4+0x12d0] ;  /* 0x0012d00000157984 */ /* 0x000ee80000004800 */
[----:B------:R-:W4:Y:S01]  /*1f80*/  LDS R8, [R0.X4+0x1340] ;  /* 0x0013400000087984 */ /* 0x000f220000004800 */
[----:B------:R-:W-:Y:S02]  /*1f90*/  FFMA R23, R50, R45, R58 ;  /* 0x0000002d32177223 */ /* 0x000fe4000000003a */
[-C--:B------:R-:W-:Y:S01]  /*1fa0*/  FFMA R60, R60, R9.reuse, R18 ;  /* 0x000000093c3c7223 */ /* 0x080fe20000000012 */
[----:B------:R-:W-:Y:S01]  /*1fb0*/  LDS R58, [R0.X4+0x17a0] ;  /* 0x0017a000003a7984 */ /* 0x000fe20000004800 */
[----:B------:R-:W-:-:S02]  /*1fc0*/  FFMA R54, R54, R9, R53 ;  /* 0x0000000936367223 */ /* 0x000fc40000000035 */
[-C--:B------:R-:W-:Y:S01]  /*1fd0*/  FFMA R50, R50, R9.reuse, R48 ;  /* 0x0000000932327223 */ /* 0x080fe20000000030 */
[----:B------:R-:W-:Y:S01]  /*1fe0*/  LDS R53, [R0.X4+0x1500] ;  /* 0x0015000000357984 */ /* 0x000fe20000004800 */
[C---:B------:R-:W-:Y:S02]  /*1ff0*/  FFMA R9, R22.reuse, R9, R16 ;  /* 0x0000000916097223 */ /* 0x040fe40000000010 */
[----:B------:R-:W-:Y:S01]  /*2000*/  FFMA R45, R22, R45, R44 ;  /* 0x0000002d162d7223 */ /* 0x000fe2000000002c */
[----:B------:R-:W-:Y:S01]  /*2010*/  LDS R48, [R0.X4+0x13b0] ;  /* 0x0013b00000307984 */ /* 0x000fe20000004800 */
[C---:B0-----:R-:W-:Y:S02]  /*2020*/  FFMA R16, R57.reuse, R34, R12 ;  /* 0x0000002239107223 */ /* 0x041fe4000000000c */
[C---:B------:R-:W-:Y:S01]  /*2030*/  FFMA R69, R57.reuse, R30, R69 ;  /* 0x0000001e39457223 */ /* 0x040fe20000000045 */
[----:B------:R-:W0:Y:S01]  /*2040*/  LDS R12, [R0.X4+0x1420] ;  /* 0x00142000000c7984 */ /* 0x000e220000004800 */
[----:B------:R-:W-:-:S02]  /*2050*/  FFMA R44, R57, R42, R19 ;  /* 0x0000002a392c7223 */ /* 0x000fc40000000013 */
[-C--:B-1----:R-:W-:Y:S02]  /*2060*/  FFMA R67, R51, R30.reuse, R67 ;  /* 0x0000001e33437223 */ /* 0x082fe40000000043 */
[----:B--2---:R-:W-:Y:S02]  /*2070*/  FFMA R63, R17, R30, R63 ;  /* 0x0000001e113f7223 */ /* 0x004fe4000000003f */
[----:B------:R-:W-:Y:S02]  /*2080*/  FFMA R28, R57, R26, R28 ;  /* 0x0000001a391c7223 */ /* 0x000fe4000000001c */
[----:B---3--:R-:W-:Y:S02]  /*2090*/  FFMA R71, R21, R30, R71 ;  /* 0x0000001e15477223 */ /* 0x008fe40000000047 */
[C---:B------:R-:W-:Y:S01]  /*20a0*/  FFMA R18, R57.reuse, R38, R20 ;  /* 0x0000002639127223 */ /* 0x040fe20000000014 */
[----:B------:R-:W1:Y:S01]  /*20b0*/  LDS R30, [R0.X4+0x1490] ;  /* 0x00149000001e7984 */ /* 0x000e620000004800 */
[----:B------:R-:W-:-:S02]  /*20c0*/  FFMA R19, R57, R46, R40 ;  /* 0x0000002e39137223 */ /* 0x000fc40000000028 */
[C---:B------:R-:W-:Y:S02]  /*20d0*/  FFMA R24, R51.reuse, R26, R24 ;  /* 0x0000001a33187223 */ /* 0x040fe40000000018 */
[C---:B------:R-:W-:Y:S02]  /*20e0*/  FFMA R75, R51.reuse, R14, R75 ;  /* 0x0000000e334b7223 */ /* 0x040fe4000000004b */
[C---:B------:R-:W-:Y:S02]  /*20f0*/  FFMA R65, R51.reuse, R34, R65 ;  /* 0x0000002233417223 */ /* 0x040fe40000000041 */
[C---:B------:R-:W-:Y:S02]  /*2100*/  FFMA R61, R51.reuse, R38, R61 ;  /* 0x00000026333d7223 */ /* 0x040fe4000000003d */
[C---:B------:R-:W-:Y:S02]  /*2110*/  FFMA R55, R51.reuse, R42, R55 ;  /* 0x0000002a33377223 */ /* 0x040fe40000000037 */
[----:B------:R-:W-:-:S02]  /*2120*/  FFMA R36, R51, R46, R36 ;  /* 0x0000002e33247223 */ /* 0x000fc40000000024 */
[----:B------:R-:W-:Y:S02]  /*2130*/  FFMA R51, R51, R10, R54 ;  /* 0x0000000a33337223 */ /* 0x000fe40000000036 */
[C---:B------:R-:W-:Y:S02]  /*2140*/  FFMA R77, R57.reuse, R14, R77 ;  /* 0x0000000e394d7223 */ /* 0x040fe4000000004d */
[----:B------:R-:W-:Y:S02]  /*2150*/  FFMA R40, R57, R10, R60 ;  /* 0x0000000a39287223 */ /* 0x000fe4000000003c */
[C---:B------:R-:W-:Y:S01]  /*2160*/  FFMA R59, R17.reuse, R34, R59 ;  /* 0x00000022113b7223 */ /* 0x040fe2000000003b */
[----:B------:R-:W-:Y:S01]  /*2170*/  LDS R60, [R0.X4+0x16c0] ;  /* 0x0016c000003c7984 */ /* 0x000fe20000004800 */
[C---:B------:R-:W-:Y:S02]  /*2180*/  FFMA R32, R17.reuse, R38, R32 ;  /* 0x0000002611207223 */ /* 0x040fe40000000020 */
[----:B------:R-:W-:-:S02]  /*2190*/  FFMA R54, R17, R42, R49 ;  /* 0x0000002a11367223 */ /* 0x000fc40000000031 */
[C---:B------:R-:W-:Y:S01]  /*21a0*/  FFMA R33, R21.reuse, R34, R33 ;  /* 0x0000002215217223 */ /* 0x040fe20000000021 */
[----:B------:R-:W-:Y:S01]  /*21b0*/  LDS R49, [R0.X4+0x15e0] ;  /* 0x0015e00000317984 */ /* 0x000fe20000004800 */
[----:B------:R-:W-:Y:S02]  /*21c0*/  FFMA R37, R21, R38, R37 ;  /* 0x0000002615257223 */ /* 0x000fe40000000025 */
[C---:B------:R-:W-:Y:S02]  /*21d0*/  FFMA R52, R17.reuse, R26, R29 ;  /* 0x0000001a11347223 */ /* 0x040fe4000000001d */
[C---:B------:R-:W-:Y:S01]  /*21e0*/  FFMA R56, R17.reuse, R46, R23 ;  /* 0x0000002e11387223 */ /* 0x040fe20000000017 */
[----:B------:R-:W-:Y:S01]  /*21f0*/  LDS R29, [R0.X4+0x1650] ;  /* 0x00165000001d7984 */ /* 0x000fe20000004800 */
[----:B------:R-:W-:Y:S02]  /*2200*/  FFMA R50, R17, R10, R50 ;  /* 0x0000000a11327223 */ /* 0x000fe40000000032 */
[----:B------:R-:W-:-:S02]  /*2210*/  FFMA R57, R21, R26, R25 ;  /* 0x0000001a15397223 */ /* 0x000fc40000000019 */
[C---:B------:R-:W-:Y:S01]  /*2220*/  FFMA R13, R21.reuse, R14, R13 ;  /* 0x0000000e150d7223 */ /* 0x040fe2000000000d */
[----:B------:R-:W-:Y:S01]  /*2230*/  LDS R25, [R0.X4+0x1570] ;  /* 0x0015700000197984 */ /* 0x000fe20000004800 */
[C---:B------:R-:W-:Y:S02]  /*2240*/  FFMA R42, R21.reuse, R42, R41 ;  /* 0x0000002a152a7223 */ /* 0x040fe40000000029 */
[C---:B------:R-:W-:Y:S02]  /*2250*/  FFMA R45, R21.reuse, R46, R45 ;  /* 0x0000002e152d7223 */ /* 0x040fe4000000002d */
[----:B------:R-:W-:Y:S02]  /*2260*/  FFMA R34, R21, R10, R9 ;  /* 0x0000000a15227223 */ /* 0x000fe40000000009 */
[----:B----4-:R-:W-:Y:S01]  /*2270*/  FFMA R38, R8, R27, R28 ;  /* 0x0000001b08267223 */ /* 0x010fe2000000001c */
[----:B------:R-:W2:Y:S01]  /*2280*/  LDS.128 R20, [R6+0x3830] ;  /* 0x0038300006147984 */ /* 0x000ea20000000c00 */
[----:B------:R-:W-:-:S02]  /*2290*/  FFMA R73, R17, R14, R73 ;  /* 0x0000000e11497223 */ /* 0x000fc40000000049 */
[C---:B------:R-:W-:Y:S02]  /*22a0*/  FFMA R28, R8.reuse, R35, R16 ;  /* 0x00000023081c7223 */ /* 0x040fe40000000010 */
[C---:B------:R-:W-:Y:S02]  /*22b0*/  FFMA R41, R8.reuse, R39, R18 ;  /* 0x0000002708297223 */ /* 0x040fe40000000012 */
[C---:B------:R-:W-:Y:S02]  /*22c0*/  FFMA R10, R8.reuse, R47, R19 ;  /* 0x0000002f080a7223 */ /* 0x040fe40000000013 */
[----:B------:R-:W3:Y:S01]  /*22d0*/  LDS.128 R16, [R6+0x4830] ;  /* 0x0048300006107984 */ /* 0x000ee20000000c00 */
[C---:B------:R-:W-:Y:S02]  /*22e0*/  FFMA R69, R8.reuse, R31, R69 ;  /* 0x0000001f08457223 */ /* 0x040fe40000000045 */
[C---:B------:R-:W-:Y:S02]  /*22f0*/  FFMA R77, R8.reuse, R15, R77 ;  /* 0x0000000f084d7223 */ /* 0x040fe4000000004d */
[----:B------:R-:W-:-:S02]  /*2300*/  FFMA R9, R8, R43, R44 ;  /* 0x0000002b08097223 */ /* 0x000fc4000000002c */
[----:B------:R-:W-:Y:S02]  /*2310*/  FFMA R26, R8, R11, R40 ;  /* 0x0000000b081a7223 */ /* 0x000fe40000000028 */
[C---:B0-----:R-:W-:Y:S02]  /*2320*/  FFMA R8, R12.reuse, R47, R36 ;  /* 0x0000002f0c087223 */ /* 0x041fe40000000024 */
[C---:B------:R-:W-:Y:S02]  /*2330*/  FFMA R67, R12.reuse, R31, R67 ;  /* 0x0000001f0c437223 */ /* 0x040fe40000000043 */
[----:B------:R-:W-:Y:S02]  /*2340*/  FFMA R24, R12, R27, R24 ;  /* 0x0000001b0c187223 */ /* 0x000fe40000000018 */
[C---:B------:R-:W-:Y:S02]  /*2350*/  FFMA R63, R48.reuse, R31, R63 ;  /* 0x0000001f303f7223 */ /* 0x040fe4000000003f */
[----:B------:R-:W-:-:S02]  /*2360*/  FFMA R36, R48, R27, R52 ;  /* 0x0000001b30247223 */ /* 0x000fc40000000034 */
[C---:B-1----:R-:W-:Y:S01]  /*2370*/  FFMA R71, R30.reuse, R31, R71 ;  /* 0x0000001f1e477223 */ /* 0x042fe20000000047 */
[----:B------:R-:W-:Y:S01]  /*2380*/  LDS R52, [R0.X4+0x1730] ;  /* 0x0017300000347984 */ /* 0x000fe20000004800 */
[----:B------:R-:W-:Y:S02]  /*2390*/  FFMA R62, R30, R27, R57 ;  /* 0x0000001b1e3e7223 */ /* 0x000fe40000000039 */
[C---:B------:R-:W-:Y:S02]  /*23a0*/  FFMA R75, R12.reuse, R15, R75 ;  /* 0x0000000f0c4b7223 */ /* 0x040fe4000000004b */
[C---:B------:R-:W-:Y:S02]  /*23b0*/  FFMA R65, R12.reuse, R35, R65 ;  /* 0x000000230c417223 */ /* 0x040fe40000000041 */
[C---:B------:R-:W-:Y:S02]  /*23c0*/  FFMA R61, R12.reuse, R39, R61 ;  /* 0x000000270c3d7223 */ /* 0x040fe4000000003d */
[----:B------:R-:W-:-:S02]  /*23d0*/  FFMA R55, R12, R43, R55 ;  /* 0x0000002b0c377223 */ /* 0x000fc40000000037 */
[----:B------:R-:W-:Y:S02]  /*23e0*/  FFMA R51, R12, R11, R51 ;  /* 0x0000000b0c337223 */ /* 0x000fe40000000033 */
[-C--:B------:R-:W-:Y:S02]  /*23f0*/  FFMA R73, R48, R15.reuse, R73 ;  /* 0x0000000f30497223 */ /* 0x080fe40000000049 */
[C---:B------:R-:W-:Y:S02]  /*2400*/  FFMA R44, R30.reuse, R15, R13 ;  /* 0x0000000f1e2c7223 */ /* 0x040fe4000000000d */
[C---:B------:R-:W-:Y:S01]  /*2410*/  FFMA R46, R30.reuse, R35, R33 ;  /* 0x000000231e2e7223 */ /* 0x040fe20000000021 */
[----:B------:R-:W0:Y:S01]  /*2420*/  LDS.128 R12, [R6+0x38b0] ;  /* 0x0038b000060c7984 */ /* 0x000e220000000c00 */
[C---:B------:R-:W-:Y:S02]  /*2430*/  FFMA R57, R30.reuse, R39, R37 ;  /* 0x000000271e397223 */ /* 0x040fe40000000025 */
[----:B------:R-:W-:-:S02]  /*2440*/  FFMA R27, R30, R43, R42 ;  /* 0x0000002b1e1b7223 */ /* 0x000fc4000000002a */
[----:B------:R-:W-:Y:S02]  /*2450*/  FFMA R31, R30, R47, R45 ;  /* 0x0000002f1e1f7223 */ /* 0x000fe4000000002d */
[C---:B------:R-:W-:Y:S02]  /*2460*/  FFMA R59, R48.reuse, R35, R59 ;  /* 0x00000023303b7223 */ /* 0x040fe4000000003b */
[----:B------:R-:W-:Y:S02]  /*2470*/  FFMA R40, R48, R39, R32 ;  /* 0x0000002730287223 */ /* 0x000fe40000000020 */
[----:B------:R-:W-:Y:S02]  /*2480*/  FFMA R30, R30, R11, R34 ;  /* 0x0000000b1e1e7223 */ /* 0x000fe40000000022 */
[----:B------:R-:W1:Y:S01]  /*2490*/  LDS.128 R32, [R6+0x48b0] ;  /* 0x0048b00006207984 */ /* 0x000e620000000c00 */
[C---:B------:R-:W-:Y:S02]  /*24a0*/  FFMA R54, R48.reuse, R43, R54 ;  /* 0x0000002b30367223 */ /* 0x040fe40000000036 */
[----:B------:R-:W-:-:S02]  /*24b0*/  FFMA R56, R48, R47, R56 ;  /* 0x0000002f30387223 */ /* 0x000fc40000000038 */
[----:B------:R-:W-:Y:S02]  /*24c0*/  FFMA R50, R48, R11, R50 ;  /* 0x0000000b30327223 */ /* 0x000fe40000000032 */
[----:B------:R-:W4:Y:S01]  /*24d0*/  LDS R48, [R0.X4+0x1810] ;  /* 0x0018100000307984 */ /* 0x000f220000004800 */
[C---:B--2---:R-:W-:Y:S02]  /*24e0*/  FFMA R69, R20.reuse, R53, R69 ;  /* 0x0000003514457223 */ /* 0x044fe40000000045 */
[C---:B------:R-:W-:Y:S02]  /*24f0*/  FFMA R67, R20.reuse, R49, R67 ;  /* 0x0000003114437223 */ /* 0x040fe40000000043 */
[C---:B------:R-:W-:Y:S02]  /*2500*/  FFMA R63, R20.reuse, R25, R63 ;  /* 0x00000019143f7223 */ /* 0x040fe4000000003f */
[----:B------:R-:W-:Y:S02]  /*2510*/  FFMA R71, R20, R29, R71 ;  /* 0x0000001d14477223 */ /* 0x000fe40000000047 */
[----:B---3--:R-:W-:-:S02]  /*2520*/  FFMA R20, R53, R16, R38 ;  /* 0x0000001035147223 */ /* 0x008fc40000000026 */
[----:B------:R-:W-:Y:S02]  /*2530*/  FFMA R11, R16, R25, R36 ;  /* 0x00000019100b7223 */ /* 0x000fe40000000024 */
[----:B------:R-:W2:Y:S01]  /*2540*/  LDS.128 R36, [R6+0x3930] ;  /* 0x0039300006247984 */ /* 0x000ea20000000c00 */
[-C--:B------:R-:W-:Y:S02]  /*2550*/  FFMA R69, R60, R21.reuse, R69 ;  /* 0x000000153c457223 */ /* 0x080fe40000000045 */
[----:B------:R-:W-:Y:S02]  /*2560*/  FFMA R67, R58, R21, R67 ;  /* 0x000000153a437223 */ /* 0x000fe40000000043 */
[-C--:B0-----:R-:W-:Y:S02]  /*2570*/  FFMA R77, R53, R12.reuse, R77 ;  /* 0x0000000c354d7223 */ /* 0x081fe4000000004d */
[-C--:B------:R-:W-:Y:S02]  /*2580*/  FFMA R75, R49, R12.reuse, R75 ;  /* 0x0000000c314b7223 */ /* 0x080fe4000000004b */
[----:B------:R-:W-:-:S02]  /*2590*/  FFMA R73, R25, R12, R73 ;  /* 0x0000000c19497223 */ /* 0x000fc40000000049 */
[----:B------:R-:W-:Y:S02]  /*25a0*/  FFMA R44, R29, R12, R44 ;  /* 0x0000000c1d2c7223 */ /* 0x000fe4000000002c */
[----:B------:R-:W-:Y:S02]  /*25b0*/  FFMA R63, R52, R21, R63 ;  /* 0x00000015343f7223 */ /* 0x000fe4000000003f */
[-C--:B-1----:R-:W-:Y:S02]  /*25c0*/  FFMA R12, R53, R32.reuse, R28 ;  /* 0x00000020350c7223 */ /* 0x082fe4000000001c */
[-C--:B------:R-:W-:Y:S02]  /*25d0*/  FFMA R65, R49, R32.reuse, R65 ;  /* 0x0000002031417223 */ /* 0x080fe40000000041 */
[-C--:B------:R-:W-:Y:S02]  /*25e0*/  FFMA R59, R25, R32.reuse, R59 ;  /* 0x00000020193b7223 */ /* 0x080fe4000000003b */
[----:B------:R-:W-:-:S02]  /*25f0*/  FFMA R46, R29, R32, R46 ;  /* 0x000000201d2e7223 */ /* 0x000fc4000000002e */
[----:B----4-:R-:W-:Y:S02]  /*2600*/  FFMA R71, R48, R21, R71 ;  /* 0x0000001530477223 */ /* 0x010fe40000000047 */
[----:B------:R-:W-:Y:S02]  /*2610*/  FFMA R21, R52, R17, R11 ;  /* 0x0000001134157223 */ /* 0x000fe4000000000b */
[-C--:B------:R-:W-:Y:S02]  /*2620*/  FFMA R77, R60, R13.reuse, R77 ;  /* 0x0000000d3c4d7223 */ /* 0x080fe4000000004d */
[-C--:B------:R-:W-:Y:S02]  /*2630*/  FFMA R75, R58, R13.reuse, R75 ;  /* 0x0000000d3a4b7223 */ /* 0x080fe4000000004b */
[----:B------:R-:W-:Y:S02]  /*2640*/  FFMA R73, R52, R13, R73 ;  /* 0x0000000d34497223 */ /* 0x000fe40000000049 */
[----:B------:R-:W-:-:S02]  /*2650*/  FFMA R12, R60, R33, R12 ;  /* 0x000000213c0c7223 */ /* 0x000fc4000000000c */
[-C--:B------:R-:W-:Y:S02]  /*2660*/  FFMA R65, R58, R33.reuse, R65 ;  /* 0x000000213a417223 */ /* 0x080fe40000000041 */
[----:B------:R-:W-:Y:S02]  /*2670*/  FFMA R59, R52, R33, R59 ;  /* 0x00000021343b7223 */ /* 0x000fe4000000003b */
[-C--:B--2---:R-:W-:Y:S02]  /*2680*/  FFMA R11, R53, R36.reuse, R41 ;  /* 0x00000024350b7223 */ /* 0x084fe40000000029 */
[----:B------:R-:W-:Y:S02]  /*2690*/  FFMA R28, R25, R36, R40 ;  /* 0x00000024191c7223 */ /* 0x000fe40000000028 */
[C---:B------:R-:W-:Y:S01]  /*26a0*/  FFMA R13, R48.reuse, R13, R44 ;  /* 0x0000000d300d7223 */ /* 0x040fe2000000002c */
[----:B------:R-:W0:Y:S01]  /*26b0*/  LDS.128 R40, [R6+0x4930] ;  /* 0x0049300006287984 */ /* 0x000e220000000c00 */
[----:B------:R-:W-:-:S03]  /*26c0*/  FFMA R33, R48, R33, R46 ;  /* 0x0000002130217223 */ /* 0x000fc6000000002e */
[----:B------:R-:W1:Y:S01]  /*26d0*/  LDS.128 R44, [R6+0x39b0] ;  /* 0x0039b000062c7984 */ /* 0x000e620000000c00 */
[C---:B------:R-:W-:Y:S02]  /*26e0*/  FFMA R24, R49.reuse, R16, R24 ;  /* 0x0000001031187223 */ /* 0x040fe40000000018 */
[----:B------:R-:W-:Y:S02]  /*26f0*/  FFMA R62, R16, R29, R62 ;  /* 0x0000001d103e7223 */ /* 0x000fe4000000003e */
[----:B------:R-:W-:Y:S02]  /*2700*/  FFMA R16, R58, R17, R24 ;  /* 0x000000113a107223 */ /* 0x000fe40000000018 */
[-C--:B------:R-:W-:Y:S02]  /*2710*/  FFMA R24, R49, R36.reuse, R61 ;  /* 0x0000002431187223 */ /* 0x080fe4000000003d */
[----:B------:R-:W-:Y:S02]  /*2720*/  FFMA R36, R29, R36, R57 ;  /* 0x000000241d247223 */ /* 0x000fe40000000039 */
[----:B------:R-:W-:-:S02]  /*2730*/  FFMA R61, R60, R37, R11 ;  /* 0x000000253c3d7223 */ /* 0x000fc4000000000b */
[----:B------:R-:W-:Y:S02]  /*2740*/  FFMA R57, R52, R37, R28 ;  /* 0x0000002534397223 */ /* 0x000fe4000000001c */
[-C--:B0-----:R-:W-:Y:S02]  /*2750*/  FFMA R9, R53, R40.reuse, R9 ;  /* 0x0000002835097223 */ /* 0x081fe40000000009 */
[-C--:B------:R-:W-:Y:S02]  /*2760*/  FFMA R11, R49, R40.reuse, R55 ;  /* 0x00000028310b7223 */ /* 0x080fe40000000037 */
[-C--:B------:R-:W-:Y:S02]  /*2770*/  FFMA R28, R25, R40.reuse, R54 ;  /* 0x00000028191c7223 */ /* 0x080fe40000000036 */
[----:B------:R-:W-:Y:S02]  /*2780*/  FFMA R40, R29, R40, R27 ;  /* 0x000000281d287223 */ /* 0x000fe4000000001b */
[----:B-1----:R-:W-:-:S02]  /*2790*/  FFMA R10, R53, R44, R10 ;  /* 0x0000002c350a7223 */ /* 0x002fc4000000000a */
[----:B------:R-:W-:Y:S02]  /*27a0*/  FFMA R8, R49, R44, R8 ;  /* 0x0000002c31087223 */ /* 0x000fe40000000008 */
[-C--:B------:R-:W-:Y:S02]  /*27b0*/  FFMA R55, R60, R41.reuse, R9 ;  /* 0x000000293c377223 */ /* 0x080fe40000000009 */
[-C--:B------:R-:W-:Y:S02]  /*27c0*/  FFMA R27, R58, R41.reuse, R11 ;  /* 0x000000293a1b7223 */ /* 0x080fe4000000000b */
[-C--:B------:R-:W-:Y:S02]  /*27d0*/  FFMA R28, R52, R41.reuse, R28 ;  /* 0x00000029341c7223 */ /* 0x080fe4000000001c */
[----:B------:R-:W-:Y:S02]  /*27e0*/  FFMA R41, R48, R41, R40 ;  /* 0x0000002930297223 */ /* 0x000fe40000000028 */
[----:B------:R-:W-:-:S02]  /*27f0*/  FFMA R40, R60, R45, R10 ;  /* 0x0000002d3c287223 */ /* 0x000fc4000000000a */
[----:B------:R-:W-:Y:S02]  /*2800*/  FFMA R32, R58, R45, R8 ;  /* 0x0000002d3a207223 */ /* 0x000fe40000000008 */
[----:B------:R-:W0:Y:S01]  /*2810*/  LDS.128 R8, [R6+0x49b0] ;  /* 0x0049b00006087984 */ /* 0x000e220000000c00 */
[-C--:B------:R-:W-:Y:S02]  /*2820*/  FFMA R56, R25, R44.reuse, R56 ;  /* 0x0000002c19387223 */ /* 0x080fe40000000038 */
[----:B------:R-:W-:Y:S02]  /*2830*/  FFMA R44, R29, R44, R31 ;  /* 0x0000002c1d2c7223 */ /* 0x000fe4000000001f */
[-C--:B0-----:R-:W-:Y:S02]  /*2840*/  FFMA R26, R53, R8.reuse, R26 ;  /* 0x00000008351a7223 */ /* 0x081fe4000000001a */
[----:B------:R-:W0:Y:S01]  /*2850*/  LDS R53, [R0.X4+0x1880] ;  /* 0x0018800000357984 */ /* 0x000e220000004800 */
[----:B------:R-:W-:-:S02]  /*2860*/  FFMA R51, R49, R8, R51 ;  /* 0x0000000831337223 */ /* 0x000fc40000000033 */
[-C--:B------:R-:W-:Y:S01]  /*2870*/  FFMA R50, R25, R8.reuse, R50 ;  /* 0x0000000819327223 */ /* 0x080fe20000000032 */
[----:B------:R-:W1:Y:S01]  /*2880*/  LDS R49, [R0.X4+0x1960] ;  /* 0x0019600000317984 */ /* 0x000e620000004800 */
[----:B------:R-:W-:-:S03]  /*2890*/  FFMA R30, R29, R8, R30 ;  /* 0x000000081d1e7223 */ /* 0x000fc6000000001e */
[----:B------:R-:W2:Y:S04]  /*28a0*/  LDS R25, [R0.X4+0x18f0] ;  /* 0x0018f00000197984 */ /* 0x000ea80000004800 */
[----:B------:R-:W3:Y:S04]  /*28b0*/  LDS R29, [R0.X4+0x19d0] ;  /* 0x0019d000001d7984 */ /* 0x000ee80000004800 */
[----:B------:R-:W4:Y:S01]  /*28c0*/  LDS R8, [R0.X4+0x1a40] ;  /* 0x001a400000087984 */ /* 0x000f220000004800 */
[-C--:B------:R-:W-:Y:S02]  /*28d0*/  FFMA R24, R58, R37.reuse, R24 ;  /* 0x000000253a187223 */ /* 0x080fe40000000018 */
[----:B------:R-:W-:-:S02]  /*28e0*/  FFMA R37, R48, R37, R36 ;  /* 0x0000002530257223 */ /* 0x000fc40000000024 */
[----:B------:R-:W-:Y:S02]  /*28f0*/  FFMA R31, R52, R45, R56 ;  /* 0x0000002d341f7223 */ /* 0x000fe40000000038 */
[C---:B------:R-:W-:Y:S02]  /*2900*/  FFMA R36, R60.reuse, R9, R26 ;  /* 0x000000093c247223 */ /* 0x040fe4000000001a */
[----:B------:R-:W-:Y:S02]  /*2910*/  FFMA R20, R60, R17, R20 ;  /* 0x000000113c147223 */ /* 0x000fe40000000014 */
[-C--:B------:R-:W-:Y:S01]  /*2920*/  FFMA R58, R58, R9.reuse, R51 ;  /* 0x000000093a3a7223 */ /* 0x080fe20000000033 */
[----:B------:R-:W-:Y:S01]  /*2930*/  LDS R60, [R0.X4+0x1dc0] ;  /* 0x001dc000003c7984 */ /* 0x000fe20000004800 */
[----:B------:R-:W-:Y:S02]  /*2940*/  FFMA R52, R52, R9, R50 ;  /* 0x0000000934347223 */ /* 0x000fe40000000032 */
[C---:B------:R-:W-:Y:S01]  /*2950*/  FFMA R17, R48.reuse, R17, R62 ;  /* 0x0000001130117223 */ /* 0x040fe2000000003e */
[----:B------:R-:W-:Y:S01]  /*2960*/  LDS R50, [R0.X4+0x1ab0] ;  /* 0x001ab00000327984 */ /* 0x000fe20000004800 */
[----:B------:R-:W-:-:S02]  /*2970*/  FFMA R9, R48, R9, R30 ;  /* 0x0000000930097223 */ /* 0x000fc4000000001e */
[----:B------:R-:W-:Y:S01]  /*2980*/  FFMA R45, R48, R45, R44 ;  /* 0x0000002d302d7223 */ /* 0x000fe2000000002c */
[----:B------:R-:W-:Y:S01]  /*2990*/  LDS R51, [R0.X4+0x1ce0] ;  /* 0x001ce00000337984 */ /* 0x000fe20000004800 */
[C---:B0-----:R-:W-:Y:S02]  /*29a0*/  FFMA R26, R53.reuse, R34, R12 ;  /* 0x00000022351a7223 */ /* 0x041fe4000000000c */
[-C--:B------:R-:W-:Y:S01]  /*29b0*/  FFMA R69, R53, R22.reuse, R69 ;  /* 0x0000001635457223 */ /* 0x080fe20000000045 */
[----:B------:R-:W0:Y:S01]  /*29c0*/  LDS R12, [R0.X4+0x1b20] ;  /* 0x001b2000000c7984 */ /* 0x000e220000004800 */
[-C--:B-1----:R-:W-:Y:S02]  /*29d0*/  FFMA R67, R49, R22.reuse, R67 ;  /* 0x0000001631437223 */ /* 0x082fe40000000043 */
[-C--:B--2---:R-:W-:Y:S02]  /*29e0*/  FFMA R63, R25, R22.reuse, R63 ;  /* 0x00000016193f7223 */ /* 0x084fe4000000003f */
[----:B---3--:R-:W-:-:S02]  /*29f0*/  FFMA R71, R29, R22, R71 ;  /* 0x000000161d477223 */ /* 0x008fc40000000047 */
[----:B------:R-:W1:Y:S01]  /*2a00*/  LDS R22, [R0.X4+0x1b90] ;  /* 0x001b900000167984 */ /* 0x000e620000004800 */
[-C--:B------:R-:W-:Y:S02]  /*2a10*/  FFMA R44, R49, R18.reuse, R16 ;  /* 0x00000012312c7223 */ /* 0x080fe40000000010 */
[C---:B------:R-:W-:Y:S02]  /*2a20*/  FFMA R20, R53.reuse, R18, R20 ;  /* 0x0000001235147223 */ /* 0x040fe40000000014 */
[C---:B------:R-:W-:Y:S02]  /*2a30*/  FFMA R61, R53.reuse, R38, R61 ;  /* 0x00000026353d7223 */ /* 0x040fe4000000003d */
[----:B------:R-:W-:Y:S02]  /*2a40*/  FFMA R55, R53, R42, R55 ;  /* 0x0000002a35377223 */ /* 0x000fe40000000037 */
[C---:B------:R-:W-:Y:S02]  /*2a50*/  FFMA R16, R49.reuse, R38, R24 ;  /* 0x0000002631107223 */ /* 0x040fe40000000018 */
[----:B------:R-:W-:-:S02]  /*2a60*/  FFMA R48, R49, R42, R27 ;  /* 0x0000002a31307223 */ /* 0x000fc4000000001b */
[C---:B------:R-:W-:Y:S02]  /*2a70*/  FFMA R21, R25.reuse, R18, R21 ;  /* 0x0000001219157223 */ /* 0x040fe40000000015 */
[C---:B------:R-:W-:Y:S02]  /*2a80*/  FFMA R57, R25.reuse, R38, R57 ;  /* 0x0000002619397223 */ /* 0x040fe40000000039 */
[-C--:B------:R-:W-:Y:S02]  /*2a90*/  FFMA R54, R25, R42.reuse, R28 ;  /* 0x0000002a19367223 */ /* 0x080fe4000000001c */
[----:B------:R-:W-:Y:S02]  /*2aa0*/  FFMA R41, R29, R42, R41 ;  /* 0x0000002a1d297223 */ /* 0x000fe40000000029 */
[C---:B------:R-:W-:Y:S02]  /*2ab0*/  FFMA R77, R53.reuse, R14, R77 ;  /* 0x0000000e354d7223 */ /* 0x040fe4000000004d */
[----:B------:R-:W-:-:S02]  /*2ac0*/  FFMA R40, R53, R46, R40 ;  /* 0x0000002e35287223 */ /* 0x000fc40000000028 */
[----:B------:R-:W-:Y:S02]  /*2ad0*/  FFMA R36, R53, R10, R36 ;  /* 0x0000000a35247223 */ /* 0x000fe40000000024 */
[----:B------:R-:W-:Y:S01]  /*2ae0*/  FFMA R56, R25, R46, R31 ;  /* 0x0000002e19387223 */ /* 0x000fe2000000001f */
[----:B------:R-:W-:Y:S01]  /*2af0*/  LDS R53, [R0.X4+0x1c00] ;  /* 0x001c000000357984 */ /* 0x000fe20000004800 */
[C---:B------:R-:W-:Y:S02]  /*2b00*/  FFMA R18, R29.reuse, R18, R17 ;  /* 0x000000121d127223 */ /* 0x040fe40000000011 */
[C---:B------:R-:W-:Y:S01]  /*2b10*/  FFMA R13, R29.reuse, R14, R13 ;  /* 0x0000000e1d0d7223 */ /* 0x040fe2000000000d */
[----:B------:R-:W-:Y:S01]  /*2b20*/  LDS R17, [R0.X4+0x1d50] ;  /* 0x001d500000117984 */ /* 0x000fe20000004800 */
[C---:B------:R-:W-:Y:S02]  /*2b30*/  FFMA R33, R29.reuse, R34, R33 ;  /* 0x000000221d217223 */ /* 0x040fe40000000021 */
[----:B------:R-:W-:-:S02]  /*2b40*/  FFMA R38, R29, R38, R37 ;  /* 0x000000261d267223 */ /* 0x000fc40000000025 */
[C---:B------:R-:W-:Y:S02]  /*2b50*/  FFMA R45, R29.reuse, R46, R45 ;  /* 0x0000002e1d2d7223 */ /* 0x040fe4000000002d */
[----:B------:R-:W-:Y:S02]  /*2b60*/  FFMA R42, R29, R10, R9 ;  /* 0x0000000a1d2a7223 */ /* 0x000fe40000000009 */
[C---:B------:R-:W-:Y:S01]  /*2b70*/  FFMA R73, R25.reuse, R14, R73 ;  /* 0x0000000e19497223 */ /* 0x040fe20000000049 */
[----:B------:R-:W-:Y:S01]  /*2b80*/  LDS R9, [R0.X4+0x1c70] ;  /* 0x001c700000097984 */ /* 0x000fe20000004800 */
[C---:B------:R-:W-:Y:S02]  /*2b90*/  FFMA R59, R25.reuse, R34, R59 ;  /* 0x00000022193b7223 */ /* 0x040fe4000000003b */
[----:B------:R-:W-:Y:S01]  /*2ba0*/  FFMA R52, R25, R10, R52 ;  /* 0x0000000a19347223 */ /* 0x000fe20000000034 */
[----:B------:R-:W2:Y:S01]  /*2bb0*/  LDS.128 R28, [R6+0x3840] ;  /* 0x00384000061c7984 */ /* 0x000ea20000000c00 */
[----:B----4-:R-:W-:-:S03]  /*2bc0*/  FFMA R37, R8, R35, R26 ;  /* 0x0000002308257223 */ /* 0x010fc6000000001a */
[----:B------:R-:W3:Y:S01]  /*2bd0*/  LDS.128 R24, [R6+0x4840] ;  /* 0x0048400006187984 */ /* 0x000ee20000000c00 */
[C---:B------:R-:W-:Y:S02]  /*2be0*/  FFMA R75, R49.reuse, R14, R75 ;  /* 0x0000000e314b7223 */ /* 0x040fe4000000004b */
[C---:B------:R-:W-:Y:S02]  /*2bf0*/  FFMA R65, R49.reuse, R34, R65 ;  /* 0x0000002231417223 */ /* 0x040fe40000000041 */
[C---:B------:R-:W-:Y:S02]  /*2c00*/  FFMA R32, R49.reuse, R46, R32 ;  /* 0x0000002e31207223 */ /* 0x040fe40000000020 */
[----:B------:R-:W-:Y:S02]  /*2c10*/  FFMA R49, R49, R10, R58 ;  /* 0x0000000a31317223 */ /* 0x000fe4000000003a */
[C---:B------:R-:W-:Y:S01]  /*2c20*/  FFMA R69, R8.reuse, R23, R69 ;  /* 0x0000001708457223 */ /* 0x040fe20000000045 */
[----:B------:R-:W-:Y:S01]  /*2c30*/  LDS R58, [R0.X4+0x1ea0] ;  /* 0x001ea000003a7984 */ /* 0x000fe20000004800 */
[----:B------:R-:W-:-:S02]  /*2c40*/  FFMA R34, R8, R19, R20 ;  /* 0x0000001308227223 */ /* 0x000fc40000000014 */
[C---:B------:R-:W-:Y:S02]  /*2c50*/  FFMA R77, R8.reuse, R15, R77 ;  /* 0x0000000f084d7223 */ /* 0x040fe4000000004d */
[C---:B------:R-:W-:Y:S02]  /*2c60*/  FFMA R61, R8.reuse, R39, R61 ;  /* 0x00000027083d7223 */ /* 0x040fe4000000003d */
[C---:B------:R-:W-:Y:S02]  /*2c70*/  FFMA R55, R8.reuse, R43, R55 ;  /* 0x0000002b08377223 */ /* 0x040fe40000000037 */
[C---:B------:R-:W-:Y:S02]  /*2c80*/  FFMA R10, R8.reuse, R47, R40 ;  /* 0x0000002f080a7223 */ /* 0x040fe40000000028 */
[----:B------:R-:W-:Y:S02]  /*2c90*/  FFMA R8, R8, R11, R36 ;  /* 0x0000000b08087223 */ /* 0x000fe40000000024 */
[----:B0-----:R-:W-:-:S02]  /*2ca0*/  FFMA R36, R12, R39, R16 ;  /* 0x000000270c247223 */ /* 0x001fc40000000010 */
[C---:B------:R-:W-:Y:S02]  /*2cb0*/  FFMA R67, R12.reuse, R23, R67 ;  /* 0x000000170c437223 */ /* 0x040fe40000000043 */
[C---:B------:R-:W-:Y:S02]  /*2cc0*/  FFMA R44, R12.reuse, R19, R44 ;  /* 0x000000130c2c7223 */ /* 0x040fe4000000002c */
[C---:B------:R-:W-:Y:S02]  /*2cd0*/  FFMA R75, R12.reuse, R15, R75 ;  /* 0x0000000f0c4b7223 */ /* 0x040fe4000000004b */
[C---:B------:R-:W-:Y:S02]  /*2ce0*/  FFMA R65, R12.reuse, R35, R65 ;  /* 0x000000230c417223 */ /* 0x040fe40000000041 */
[C---:B------:R-:W-:Y:S02]  /*2cf0*/  FFMA R48, R12.reuse, R43, R48 ;  /* 0x0000002b0c307223 */ /* 0x040fe40000000030 */
[----:B------:R-:W-:-:S02]  /*2d00*/  FFMA R16, R12, R47, R32 ;  /* 0x0000002f0c107223 */ /* 0x000fc40000000020 */
[----:B------:R-:W-:Y:S02]  /*2d10*/  FFMA R49, R12, R11, R49 ;  /* 0x0000000b0c317223 */ /* 0x000fe40000000031 */
[-C--:B------:R-:W-:Y:S02]  /*2d20*/  FFMA R73, R50, R15.reuse, R73 ;  /* 0x0000000f32497223 */ /* 0x080fe40000000049 */
[----:B-1----:R-:W-:Y:S02]  /*2d30*/  FFMA R40, R22, R15, R13 ;  /* 0x0000000f16287223 */ /* 0x002fe4000000000d */
[C---:B------:R-:W-:Y:S01]  /*2d40*/  FFMA R63, R50.reuse, R23, R63 ;  /* 0x00000017323f7223 */ /* 0x040fe2000000003f */
[----:B------:R-:W0:Y:S01]  /*2d50*/  LDS.128 R12, [R6+0x38c0] ;  /* 0x0038c000060c7984 */ /* 0x000e220000000c00 */
[----:B------:R-:W-:Y:S02]  /*2d60*/  FFMA R32, R50, R19, R21 ;  /* 0x0000001332207223 */ /* 0x000fe40000000015 */
[----:B------:R-:W-:-:S02]  /*2d70*/  FFMA R71, R22, R23, R71 ;  /* 0x0000001716477223 */ /* 0x000fc40000000047 */
[C---:B------:R-:W-:Y:S02]  /*2d80*/  FFMA R59, R50.reuse, R35, R59 ;  /* 0x00000023323b7223 */ /* 0x040fe4000000003b */
[C---:B------:R-:W-:Y:S02]  /*2d90*/  FFMA R57, R50.reuse, R39, R57 ;  /* 0x0000002732397223 */ /* 0x040fe40000000039 */
[C---:B------:R-:W-:Y:S02]  /*2da0*/  FFMA R54, R50.reuse, R43, R54 ;  /* 0x0000002b32367223 */ /* 0x040fe40000000036 */
[C---:B------:R-:W-:Y:S02]  /*2db0*/  FFMA R56, R50.reuse, R47, R56 ;  /* 0x0000002f32387223 */ /* 0x040fe40000000038 */
[----:B------:R-:W-:Y:S02]  /*2dc0*/  FFMA R52, R50, R11, R52 ;  /* 0x0000000b32347223 */ /* 0x000fe40000000034 */
[C---:B------:R-:W-:Y:S01]  /*2dd0*/  FFMA R62, R22.reuse, R19, R18 ;  /* 0x00000013163e7223 */ /* 0x040fe20000000012 */
[----:B------:R-:W1:Y:S01]  /*2de0*/  LDS R50, [R0.X4+0x1e30] ;  /* 0x001e300000327984 */ /* 0x000e620000004800 */
[----:B------:R-:W-:-:S02]  /*2df0*/  FFMA R38, R22, R39, R38 ;  /* 0x0000002716267223 */ /* 0x000fc40000000026 */
[C---:B--2---:R-:W-:Y:S01]  /*2e00*/  FFMA R69, R28.reuse, R53, R69 ;  /* 0x000000351c457223 */ /* 0x044fe20000000045 */
[----:B------:R-:W2:Y:S01]  /*2e10*/  LDS R18, [R0.X4+0x1f10] ;  /* 0x001f100000127984 */ /* 0x000ea20000004800 */
[C---:B------:R-:W-:Y:S02]  /*2e20*/  FFMA R67, R28.reuse, R51, R67 ;  /* 0x000000331c437223 */ /* 0x040fe40000000043 */
[C---:B------:R-:W-:Y:S02]  /*2e30*/  FFMA R63, R28.reuse, R9, R63 ;  /* 0x000000091c3f7223 */ /* 0x040fe4000000003f */
[----:B------:R-:W-:Y:S02]  /*2e40*/  FFMA R71, R28, R17, R71 ;  /* 0x000000111c477223 */ /* 0x000fe40000000047 */
[----:B------:R-:W-:Y:S02]  /*2e50*/  FFMA R46, R22, R35, R33 ;  /* 0x00000023162e7223 */ /* 0x000fe40000000021 */
[----:B---3--:R-:W-:-:S02]  /*2e60*/  FFMA R28, R53, R24, R34 ;  /* 0x00000018351c7223 */ /* 0x008fc40000000022 */
[----:B------:R-:W-:Y:S02]  /*2e70*/  FFMA R39, R24, R9, R32 ;  /* 0x0000000918277223 */ /* 0x000fe40000000020 */
[----:B------:R-:W3:Y:S01]  /*2e80*/  LDS.128 R32, [R6+0x3940] ;  /* 0x0039400006207984 */ /* 0x000ee20000000c00 */
[-C--:B0-----:R-:W-:Y:S02]  /*2e90*/  FFMA R77, R53, R12.reuse, R77 ;  /* 0x0000000c354d7223 */ /* 0x081fe4000000004d */
[-C--:B------:R-:W-:Y:S02]  /*2ea0*/  FFMA R75, R51, R12.reuse, R75 ;  /* 0x0000000c334b7223 */ /* 0x080fe4000000004b */
[-C--:B------:R-:W-:Y:S02]  /*2eb0*/  FFMA R73, R9, R12.reuse, R73 ;  /* 0x0000000c09497223 */ /* 0x080fe40000000049 */
[----:B------:R-:W-:Y:S02]  /*2ec0*/  FFMA R40, R17, R12, R40 ;  /* 0x0000000c11287223 */ /* 0x000fe40000000028 */
[----:B------:R-:W-:-:S02]  /*2ed0*/  FFMA R77, R60, R13, R77 ;  /* 0x0000000d3c4d7223 */ /* 0x000fc4000000004d */
[-C--:B------:R-:W-:Y:S02]  /*2ee0*/  FFMA R75, R58, R13.reuse, R75 ;  /* 0x0000000d3a4b7223 */ /* 0x080fe4000000004b */
[-C--:B-1----:R-:W-:Y:S02]  /*2ef0*/  FFMA R73, R50, R13.reuse, R73 ;  /* 0x0000000d32497223 */ /* 0x082fe40000000049 */
[----:B--2---:R-:W-:Y:S02]  /*2f00*/  FFMA R13, R18, R13, R40 ;  /* 0x0000000d120d7223 */ /* 0x004fe40000000028 */
[C---:B------:R-:W-:Y:S02]  /*2f10*/  FFMA R19, R22.reuse, R43, R41 ;  /* 0x0000002b16137223 */ /* 0x040fe40000000029 */
[C---:B------:R-:W-:Y:S02]  /*2f20*/  FFMA R11, R22.reuse, R11, R42 ;  /* 0x0000000b160b7223 */ /* 0x040fe4000000002a */
[----:B------:R-:W-:-:S02]  /*2f30*/  FFMA R45, R22, R47, R45 ;  /* 0x0000002f162d7223 */ /* 0x000fc4000000002d */
[----:B------:R-:W0:Y:S01]  /*2f40*/  LDS.128 R20, [R6+0x48c0] ;  /* 0x0048c00006147984 */ /* 0x000e220000000c00 */
[-C--:B---3--:R-:W-:Y:S02]  /*2f50*/  FFMA R61, R53, R32.reuse, R61 ;  /* 0x00000020353d7223 */ /* 0x088fe4000000003d */
[----:B------:R-:W-:Y:S02]  /*2f60*/  FFMA R40, R9, R32, R57 ;  /* 0x0000002009287223 */ /* 0x000fe40000000039 */
[-C--:B------:R-:W-:Y:S02]  /*2f70*/  FFMA R57, R60, R33.reuse, R61 ;  /* 0x000000213c397223 */ /* 0x080fe4000000003d */
        /* <DEDUP_REMOVED lines=15> */
[-C--:B------:R-:W-:Y:S02]  /*3070*/  FFMA R16, R51, R40.reuse, R16 ;  /* 0x0000002833107223 */ /* 0x080fe40000000010 */
[-C--:B------:R-:W-:Y:S02]  /*3080*/  FFMA R56, R9, R40.reuse, R56 ;  /* 0x0000002809387223 */ /* 0x080fe40000000038 */
[----:B------:R-:W-:Y:S02]  /*3090*/  FFMA R45, R17, R40, R45 ;  /* 0x00000028112d7223 */ /* 0x000fe4000000002d */
[-C--:B------:R-:W-:Y:S02]  /*30a0*/  FFMA R40, R60, R41.reuse, R10 ;  /* 0x000000293c287223 */ /* 0x080fe4000000000a */
[----:B------:R-:W-:Y:S02]  /*30b0*/  FFMA R10, R58, R41, R16 ;  /* 0x000000293a0a7223 */ /* 0x000fe40000000010 */
[----:B------:R-:W-:-:S02]  /*30c0*/  FFMA R12, R60, R21, R12 ;  /* 0x000000153c0c7223 */ /* 0x000fc4000000000c */
[-C--:B------:R-:W-:Y:S02]  /*30d0*/  FFMA R65, R58, R21.reuse, R65 ;  /* 0x000000153a417223 */ /* 0x080fe40000000041 */
[C---:B------:R-:W-:Y:S02]  /*30e0*/  FFMA R59, R50.reuse, R21, R59 ;  /* 0x00000015323b7223 */ /* 0x040fe4000000003b */
[-C--:B------:R-:W-:Y:S02]  /*30f0*/  FFMA R20, R51, R32.reuse, R36 ;  /* 0x0000002033147223 */ /* 0x080fe40000000024 */
[----:B------:R-:W-:Y:S02]  /*3100*/  FFMA R16, R50, R41, R56 ;  /* 0x0000002932107223 */ /* 0x000fe40000000038 */
[----:B------:R-:W-:Y:S01]  /*3110*/  FFMA R21, R18, R21, R46 ;  /* 0x0000001512157223 */ /* 0x000fe2000000002e */
[----:B------:R-:W-:Y:S01]  /*3120*/  LDS R56, [R0.X4+0x2290] ;  /* 0x0022900000387984 */ /* 0x000fe20000004800 */
[----:B------:R-:W-:-:S02]  /*3130*/  FFMA R32, R17, R32, R38 ;  /* 0x0000002011207223 */ /* 0x000fc40000000026 */
[----:B------:R-:W-:Y:S01]  /*3140*/  FFMA R41, R18, R41, R45 ;  /* 0x0000002912297223 */ /* 0x000fe2000000002d */
[----:B------:R-:W0:Y:S04]  /*3150*/  LDS.128 R36, [R6+0x4940] ;  /* 0x0049400006247984 */ /* 0x000e280000000c00 */
[----:B------:R-:W1:Y:S01]  /*3160*/  LDS.128 R44, [R6+0x49c0] ;  /* 0x0049c000062c7984 */ /* 0x000e620000000c00 */
[-C--:B------:R-:W-:Y:S02]  /*3170*/  FFMA R20, R58, R33.reuse, R20 ;  /* 0x000000213a147223 */ /* 0x080fe40000000014 */
[----:B------:R-:W-:Y:S02]  /*3180*/  FFMA R33, R18, R33, R32 ;  /* 0x0000002112217223 */ /* 0x000fe40000000020 */
[----:B0-----:R-:W-:-:S02]  /*3190*/  FFMA R55, R53, R36, R55 ;  /* 0x0000002435377223 */ /* 0x001fc40000000037 */
[-C--:B------:R-:W-:Y:S02]  /*31a0*/  FFMA R48, R51, R36.reuse, R48 ;  /* 0x0000002433307223 */ /* 0x080fe40000000030 */
[----:B------:R-:W-:Y:S02]  /*31b0*/  FFMA R32, R9, R36, R54 ;  /* 0x0000002409207223 */ /* 0x000fe40000000036 */
[----:B-1----:R-:W-:Y:S02]  /*31c0*/  FFMA R8, R53, R44, R8 ;  /* 0x0000002c35087223 */ /* 0x002fe40000000008 */
[----:B------:R-:W-:Y:S01]  /*31d0*/  FFMA R36, R17, R36, R19 ;  /* 0x0000002411247223 */ /* 0x000fe20000000013 */
[----:B------:R-:W0:Y:S01]  /*31e0*/  LDS R53, [R0.X4+0x1f80] ;  /* 0x001f800000357984 */ /* 0x000e220000004800 */
[-C--:B------:R-:W-:Y:S02]  /*31f0*/  FFMA R51, R51, R44.reuse, R49 ;  /* 0x0000002c33337223 */ /* 0x080fe40000000031 */
[-C--:B------:R-:W-:Y:S01]  /*3200*/  FFMA R52, R9, R44.reuse, R52 ;  /* 0x0000002c09347223 */ /* 0x080fe20000000034 */
[----:B------:R-:W1:Y:S01]  /*3210*/  LDS R49, [R0.X4+0x2060] ;  /* 0x0020600000317984 */ /* 0x000e620000004800 */
[----:B------:R-:W-:-:S02]  /*3220*/  FFMA R17, R17, R44, R11 ;  /* 0x0000002c11117223 */ /* 0x000fc4000000000b */
[-C--:B------:R-:W-:Y:S01]  /*3230*/  FFMA R55, R60, R37.reuse, R55 ;  /* 0x000000253c377223 */ /* 0x080fe20000000037 */
[----:B------:R-:W2:Y:S01]  /*3240*/  LDS R9, [R0.X4+0x1ff0] ;  /* 0x001ff00000097984 */ /* 0x000ea20000004800 */
[-C--:B------:R-:W-:Y:S02]  /*3250*/  FFMA R19, R58, R37.reuse, R48 ;  /* 0x000000253a137223 */ /* 0x080fe40000000030 */
[-C--:B------:R-:W-:Y:S01]  /*3260*/  FFMA R32, R50, R37.reuse, R32 ;  /* 0x0000002532207223 */ /* 0x080fe20000000020 */
[----:B------:R-:W3:Y:S01]  /*3270*/  LDS R11, [R0.X4+0x20d0] ;  /* 0x0020d000000b7984 */ /* 0x000ee20000004800 */
[----:B------:R-:W-:-:S03]  /*3280*/  FFMA R37, R18, R37, R36 ;  /* 0x0000002512257223 */ /* 0x000fc60000000024 */
[----:B------:R-:W4:Y:S01]  /*3290*/  LDS R36, [R0.X4+0x2140] ;  /* 0x0021400000247984 */ /* 0x000f220000004800 */
[-C--:B------:R-:W-:Y:S02]  /*32a0*/  FFMA R28, R60, R25.reuse, R28 ;  /* 0x000000193c1c7223 */ /* 0x080fe4000000001c */
[----:B------:R-:W-:Y:S02]  /*32b0*/  FFMA R25, R18, R25, R62 ;  /* 0x0000001912197223 */ /* 0x000fe4000000003e */
[-C--:B------:R-:W-:Y:S02]  /*32c0*/  FFMA R60, R60, R45.reuse, R8 ;  /* 0x0000002d3c3c7223 */ /* 0x080fe40000000008 */
[-C--:B------:R-:W-:Y:S02]  /*32d0*/  FFMA R58, R58, R45.reuse, R51 ;  /* 0x0000002d3a3a7223 */ /* 0x080fe40000000033 */
[-C--:B------:R-:W-:Y:S01]  /*32e0*/  FFMA R50, R50, R45.reuse, R52 ;  /* 0x0000002d32327223 */ /* 0x080fe20000000034 */
[----:B------:R-:W-:Y:S01]  /*32f0*/  LDS R51, [R0.X4+0x23e0] ;  /* 0x0023e00000337984 */ /* 0x000fe20000004800 */
[----:B------:R-:W-:-:S03]  /*3300*/  FFMA R18, R18, R45, R17 ;  /* 0x0000002d12127223 */ /* 0x000fc60000000011 */
[----:B------:R-:W-:Y:S01]  /*3310*/  LDS R52, [R0.X4+0x21b0] ;  /* 0x0021b00000347984 */ /* 0x000fe20000004800 */
[C---:B0-----:R-:W-:Y:S02]  /*3320*/  FFMA R44, R53.reuse, R42, R40 ;  /* 0x0000002a352c7223 */ /* 0x041fe40000000028 */
[----:B------:R-:W-:Y:S01]  /*3330*/  FFMA R8, R53, R26, R28 ;  /* 0x0000001a35087223 */ /* 0x000fe2000000001c */
[----:B------:R-:W0:Y:S01]  /*3340*/  LDS R40, [R0.X4+0x2220] ;  /* 0x0022200000287984 */ /* 0x000e220000004800 */
[C---:B-1----:R-:W-:Y:S02]  /*3350*/  FFMA R67, R49.reuse, R30, R67 ;  /* 0x0000001e31437223 */ /* 0x042fe40000000043 */
[C---:B------:R-:W-:Y:S02]  /*3360*/  FFMA R24, R49.reuse, R26, R24 ;  /* 0x0000001a31187223 */ /* 0x040fe40000000018 */
[C---:B------:R-:W-:Y:S02]  /*3370*/  FFMA R75, R49.reuse, R14, R75 ;  /* 0x0000000e314b7223 */ /* 0x040fe4000000004b */
[----:B------:R-:W-:-:S02]  /*3380*/  FFMA R65, R49, R22, R65 ;  /* 0x0000001631417223 */ /* 0x000fc40000000041 */
[C---:B------:R-:W-:Y:S02]  /*3390*/  FFMA R20, R49.reuse, R34, R20 ;  /* 0x0000002231147223 */ /* 0x040fe40000000014 */
[C---:B------:R-:W-:Y:S02]  /*33a0*/  FFMA R45, R49.reuse, R38, R19 ;  /* 0x00000026312d7223 */ /* 0x040fe40000000013 */
[----:B------:R-:W-:Y:S02]  /*33b0*/  FFMA R48, R49, R42, R10 ;  /* 0x0000002a31307223 */ /* 0x000fe4000000000a */
[----:B--2---:R-:W-:Y:S02]  /*33c0*/  FFMA R29, R9, R26, R29 ;  /* 0x0000001a091d7223 */ /* 0x004fe4000000001d */
[-C--:B------:R-:W-:Y:S02]  /*33d0*/  FFMA R28, R53, R46.reuse, R60 ;  /* 0x0000002e351c7223 */ /* 0x080fe4000000003c */
[----:B------:R-:W-:-:S02]  /*33e0*/  FFMA R49, R49, R46, R58 ;  /* 0x0000002e31317223 */ /* 0x000fc4000000003a */
[----:B------:R-:W-:Y:S02]  /*33f0*/  FFMA R50, R9, R46, R50 ;  /* 0x0000002e09327223 */ /* 0x000fe40000000032 */
[----:B---3--:R-:W-:Y:S02]  /*3400*/  FFMA R26, R11, R26, R25 ;  /* 0x0000001a0b1a7223 */ /* 0x008fe40000000019 */
[C---:B------:R-:W-:Y:S02]  /*3410*/  FFMA R69, R53.reuse, R30, R69 ;  /* 0x0000001e35457223 */ /* 0x040fe40000000045 */
[C---:B------:R-:W-:Y:S02]  /*3420*/  FFMA R77, R53.reuse, R14, R77 ;  /* 0x0000000e354d7223 */ /* 0x040fe4000000004d */
[C---:B------:R-:W-:Y:S02]  /*3430*/  FFMA R12, R53.reuse, R22, R12 ;  /* 0x00000016350c7223 */ /* 0x040fe4000000000c */
[----:B------:R-:W-:-:S02]  /*3440*/  FFMA R57, R53, R34, R57 ;  /* 0x0000002235397223 */ /* 0x000fc40000000039 */
[----:B------:R-:W-:Y:S02]  /*3450*/  FFMA R55, R53, R38, R55 ;  /* 0x0000002635377223 */ /* 0x000fe40000000037 */
[C---:B------:R-:W-:Y:S01]  /*3460*/  FFMA R63, R9.reuse, R30, R63 ;  /* 0x0000001e093f7223 */ /* 0x040fe2000000003f */
[----:B------:R-:W-:Y:S01]  /*3470*/  LDS R53, [R0.X4+0x2300] ;  /* 0x0023000000357984 */ /* 0x000fe20000004800 */
[C---:B------:R-:W-:Y:S02]  /*3480*/  FFMA R59, R9.reuse, R22, R59 ;  /* 0x00000016093b7223 */ /* 0x040fe4000000003b */
[C---:B------:R-:W-:Y:S02]  /*3490*/  FFMA R61, R9.reuse, R34, R61 ;  /* 0x00000022093d7223 */ /* 0x040fe4000000003d */
[----:B------:R-:W-:Y:S02]  /*34a0*/  FFMA R54, R9, R42, R16 ;  /* 0x0000002a09367223 */ /* 0x000fe40000000010 */
[----:B------:R-:W-:-:S02]  /*34b0*/  FFMA R25, R11, R14, R13 ;  /* 0x0000000e0b197223 */ /* 0x000fc4000000000d */
[C---:B------:R-:W-:Y:S01]  /*34c0*/  FFMA R33, R11.reuse, R34, R33 ;  /* 0x000000220b217223 */ /* 0x040fe20000000021 */
[----:B------:R-:W-:Y:S01]  /*34d0*/  LDS R13, [R0.X4+0x2370] ;  /* 0x00237000000d7984 */ /* 0x000fe20000004800 */
[----:B------:R-:W-:Y:S02]  /*34e0*/  FFMA R46, R11, R46, R18 ;  /* 0x0000002e0b2e7223 */ /* 0x000fe40000000012 */
[C---:B------:R-:W-:Y:S01]  /*34f0*/  FFMA R73, R9.reuse, R14, R73 ;  /* 0x0000000e09497223 */ /* 0x040fe20000000049 */
[----:B------:R-:W1:Y:S01]  /*3500*/  LDS.128 R16, [R6+0x3850] ;  /* 0x0038500006107984 */ /* 0x000e620000000c00 */
[----:B------:R-:W-:Y:S02]  /*3510*/  FFMA R32, R9, R38, R32 ;  /* 0x0000002609207223 */ /* 0x000fe40000000020 */
[C---:B------:R-:W-:Y:S02]  /*3520*/  FFMA R30, R11.reuse, R30, R71 ;  /* 0x0000001e0b1e7223 */ /* 0x040fe40000000047 */
[----:B------:R-:W-:-:S02]  /*3530*/  FFMA R22, R11, R22, R21 ;  /* 0x000000160b167223 */ /* 0x000fc40000000015 */
[C---:B------:R-:W-:Y:S01]  /*3540*/  FFMA R37, R11.reuse, R38, R37 ;  /* 0x000000260b257223 */ /* 0x040fe20000000025 */
[----:B------:R-:W2:Y:S01]  /*3550*/  LDS R21, [R0.X4+0x2450] ;  /* 0x0024500000157984 */ /* 0x000ea20000004800 */
[----:B------:R-:W-:Y:S02]  /*3560*/  FFMA R41, R11, R42, R41 ;  /* 0x0000002a0b297223 */ /* 0x000fe40000000029 */
[C---:B----4-:R-:W-:Y:S02]  /*3570*/  FFMA R34, R36.reuse, R27, R8 ;  /* 0x0000001b24227223 */ /* 0x050fe40000000008 */
[----:B------:R-:W3:Y:S01]  /*3580*/  LDS.128 R8, [R6+0x4850] ;  /* 0x0048500006087984 */ /* 0x000ee20000000c00 */
[C---:B------:R-:W-:Y:S02]  /*3590*/  FFMA R14, R36.reuse, R23, R12 ;  /* 0x00000017240e7223 */ /* 0x040fe4000000000c */
[C---:B------:R-:W-:Y:S02]  /*35a0*/  FFMA R69, R36.reuse, R31, R69 ;  /* 0x0000001f24457223 */ /* 0x040fe40000000045 */
[----:B------:R-:W-:-:S02]  /*35b0*/  FFMA R77, R36, R15, R77 ;  /* 0x0000000f244d7223 */ /* 0x000fc4000000004d */
[C---:B------:R-:W-:Y:S02]  /*35c0*/  FFMA R57, R36.reuse, R35, R57 ;  /* 0x0000002324397223 */ /* 0x040fe40000000039 */
[C---:B------:R-:W-:Y:S02]  /*35d0*/  FFMA R55, R36.reuse, R39, R55 ;  /* 0x0000002724377223 */ /* 0x040fe40000000037 */
[C---:B------:R-:W-:Y:S02]  /*35e0*/  FFMA R44, R36.reuse, R43, R44 ;  /* 0x0000002b242c7223 */ /* 0x040fe4000000002c */
[----:B------:R-:W-:Y:S02]  /*35f0*/  FFMA R12, R36, R47, R28 ;  /* 0x0000002f240c7223 */ /* 0x000fe4000000001c */
[C---:B0-----:R-:W-:Y:S02]  /*3600*/  FFMA R67, R40.reuse, R31, R67 ;  /* 0x0000001f28437223 */ /* 0x041fe40000000043 */
[----:B------:R-:W-:-:S02]  /*3610*/  FFMA R36, R40, R27, R24 ;  /* 0x0000001b28247223 */ /* 0x000fc40000000018 */
[C---:B------:R-:W-:Y:S02]  /*3620*/  FFMA R75, R40.reuse, R15, R75 ;  /* 0x0000000f284b7223 */ /* 0x040fe4000000004b */
[C---:B------:R-:W-:Y:S02]  /*3630*/  FFMA R65, R40.reuse, R23, R65 ;  /* 0x0000001728417223 */ /* 0x040fe40000000041 */
[C---:B------:R-:W-:Y:S02]  /*3640*/  FFMA R20, R40.reuse, R35, R20 ;  /* 0x0000002328147223 */ /* 0x040fe40000000014 */
[C---:B------:R-:W-:Y:S02]  /*3650*/  FFMA R45, R40.reuse, R39, R45 ;  /* 0x00000027282d7223 */ /* 0x040fe4000000002d */
[C---:B------:R-:W-:Y:S02]  /*3660*/  FFMA R48, R40.reuse, R43, R48 ;  /* 0x0000002b28307223 */ /* 0x040fe40000000030 */
[----:B------:R-:W-:-:S02]  /*3670*/  FFMA R49, R40, R47, R49 ;  /* 0x0000002f28317223 */ /* 0x000fc40000000031 */
[C---:B------:R-:W-:Y:S02]  /*3680*/  FFMA R58, R52.reuse, R31, R63 ;  /* 0x0000001f343a7223 */ /* 0x040fe4000000003f */
[----:B------:R-:W-:Y:S02]  /*3690*/  FFMA R40, R52, R39, R32 ;  /* 0x0000002734287223 */ /* 0x000fe40000000020 */
[----:B------:R-:W-:Y:S02]  /*36a0*/  FFMA R30, R56, R31, R30 ;  /* 0x0000001f381e7223 */ /* 0x000fe4000000001e */
[-C--:B------:R-:W-:Y:S02]  /*36b0*/  FFMA R38, R52, R27.reuse, R29 ;  /* 0x0000001b34267223 */ /* 0x080fe4000000001d */
[----:B------:R-:W-:Y:S02]  /*36c0*/  FFMA R32, R56, R27, R26 ;  /* 0x0000001b38207223 */ /* 0x000fe4000000001a */
[----:B------:R-:W-:-:S02]  /*36d0*/  FFMA R73, R52, R15, R73 ;  /* 0x0000000f34497223 */ /* 0x000fc40000000049 */
[C---:B------:R-:W-:Y:S02]  /*36e0*/  FFMA R59, R52.reuse, R23, R59 ;  /* 0x00000017343b7223 */ /* 0x040fe4000000003b */
[C---:B------:R-:W-:Y:S02]  /*36f0*/  FFMA R61, R52.reuse, R35, R61 ;  /* 0x00000023343d7223 */ /* 0x040fe4000000003d */
[C---:B------:R-:W-:Y:S02]  /*3700*/  FFMA R54, R52.reuse, R43, R54 ;  /* 0x0000002b34367223 */ /* 0x040fe40000000036 */
[----:B------:R-:W-:Y:S02]  /*3710*/  FFMA R50, R52, R47, R50 ;  /* 0x0000002f34327223 */ /* 0x000fe40000000032 */
[C---:B-1----:R-:W-:Y:S02]  /*3720*/  FFMA R52, R16.reuse, R53, R69 ;  /* 0x0000003510347223 */ /* 0x042fe40000000045 */
[----:B------:R-:W-:-:S02]  /*3730*/  FFMA R60, R16, R51, R67 ;  /* 0x00000033103c7223 */ /* 0x000fc40000000043 */
[C---:B------:R-:W-:Y:S02]  /*3740*/  FFMA R58, R16.reuse, R13, R58 ;  /* 0x0000000d103a7223 */ /* 0x040fe4000000003a */
[----:B--2---:R-:W-:Y:S02]  /*3750*/  FFMA R16, R16, R21, R30 ;  /* 0x0000001510107223 */ /* 0x004fe4000000001e */
[-C--:B---3--:R-:W-:Y:S01]  /*3760*/  FFMA R64, R53, R8.reuse, R34 ;  /* 0x0000000835407223 */ /* 0x088fe20000000022 */
[----:B------:R-:W0:Y:S01]  /*3770*/  LDS.128 R28, [R6+0x48d0] ;  /* 0x0048d000061c7984 */ /* 0x000e220000000c00 */
[----:B------:R-:W-:Y:S02]  /*3780*/  FFMA R66, R51, R8, R36 ;  /* 0x0000000833427223 */ /* 0x000fe40000000024 */
[----:B------:R-:W-:Y:S02]  /*3790*/  FFMA R68, R8, R13, R38 ;  /* 0x0000000d08447223 */ /* 0x000fe40000000026 */
[----:B------:R-:W-:-:S02]  /*37a0*/  FFMA R42, R56, R35, R33 ;  /* 0x00000023382a7223 */ /* 0x000fc40000000021 */
[----:B------:R-:W-:Y:S02]  /*37b0*/  FFMA R8, R8, R21, R32 ;  /* 0x0000001508087223 */ /* 0x000fe40000000020 */
[C---:B------:R-:W-:Y:S01]  /*37c0*/  FFMA R62, R56.reuse, R39, R37 ;  /* 0x00000027383e7223 */ /* 0x040fe20000000025 */
[----:B------:R-:W1:Y:S04]  /*37d0*/  LDS.128 R32, [R6+0x3950] ;  /* 0x0039500006207984 */ /* 0x000e680000000c00 */
[----:B------:R-:W2:Y:S01]  /*37e0*/  LDS.128 R36, [R6+0x4950] ;  /* 0x0049500006247984 */ /* 0x000ea20000000c00 */
[C---:B------:R-:W-:Y:S02]  /*37f0*/  FFMA R22, R56.reuse, R23, R22 ;  /* 0x0000001738167223 */ /* 0x040fe40000000016 */
[----:B------:R-:W-:-:S02]  /*3800*/  FFMA R15, R56, R15, R25 ;  /* 0x0000000f380f7223 */ /* 0x000fc40000000019 */
[----:B------:R-:W3:Y:S01]  /*3810*/  LDS.128 R24, [R6+0x38d0] ;  /* 0x0038d00006187984 */ /* 0x000ee20000000c00 */
        /* <DEDUP_REMOVED lines=9> */
[----:B--2---:R-:W-:Y:S02]  /*38b0*/  FFMA R57, R13, R36, R40 ;  /* 0x000000240d397223 */ /* 0x004fe40000000028 */
[----:B------:R-:W0:Y:S01]  /*38c0*/  LDS.128 R40, [R6+0x39d0] ;  /* 0x0039d00006287984 */ /* 0x000e220000000c00 */
[-C--:B---3--:R-:W-:Y:S02]  /*38d0*/  FFMA R70, R53, R24.reuse, R77 ;  /* 0x0000001835467223 */ /* 0x088fe4000000004d */
[-C--:B------:R-:W-:Y:S01]  /*38e0*/  FFMA R72, R51, R24.reuse, R75 ;  /* 0x0000001833487223 */ /* 0x080fe2000000004b */
[----:B------:R-:W-:Y:S01]  /*38f0*/  LDS R77, [R0.X4+0x24c0] ;  /* 0x0024c000004d7984 */ /* 0x000fe20000004800 */
[----:B------:R-:W-:-:S02]  /*3900*/  FFMA R74, R13, R24, R73 ;  /* 0x000000180d4a7223 */ /* 0x000fc40000000049 */
[----:B------:R-:W-:Y:S02]  /*3910*/  FFMA R24, R21, R24, R15 ;  /* 0x0000001815187223 */ /* 0x000fe4000000000f */
[-C--:B------:R-:W-:Y:S02]  /*3920*/  FFMA R55, R53, R36.reuse, R55 ;  /* 0x0000002435377223 */ /* 0x080fe40000000037 */
[-C--:B------:R-:W-:Y:S02]  /*3930*/  FFMA R15, R51, R36.reuse, R45 ;  /* 0x00000024330f7223 */ /* 0x080fe4000000002d */
[----:B------:R-:W-:Y:S02]  /*3940*/  FFMA R62, R21, R36, R62 ;  /* 0x00000024153e7223 */ /* 0x000fe4000000003e */
[----:B------:R-:W-:Y:S02]  /*3950*/  FFMA R56, R56, R47, R46 ;  /* 0x0000002f38387223 */ /* 0x000fe4000000002e */
[----:B0-----:R-:W-:-:S02]  /*3960*/  FFMA R36, R53, R40, R44 ;  /* 0x0000002835247223 */ /* 0x001fc4000000002c */
[----:B------:R-:W0:Y:S01]  /*3970*/  LDS.128 R44, [R6+0x49d0] ;  /* 0x0049d000062c7984 */ /* 0x000e220000000c00 */
[-C--:B------:R-:W-:Y:S02]  /*3980*/  FFMA R48, R51, R40.reuse, R48 ;  /* 0x0000002833307223 */ /* 0x080fe40000000030 */
[-C--:B------:R-:W-:Y:S02]  /*3990*/  FFMA R54, R13, R40.reuse, R54 ;  /* 0x000000280d367223 */ /* 0x080fe40000000036 */
[----:B------:R-:W-:Y:S02]  /*39a0*/  FFMA R40, R21, R40, R23 ;  /* 0x0000002815287223 */ /* 0x000fe40000000017 */
[-C--:B0-----:R-:W-:Y:S02]  /*39b0*/  FFMA R12, R53, R44.reuse, R12 ;  /* 0x0000002c350c7223 */ /* 0x081fe4000000000c */
[-C--:B------:R-:W-:Y:S02]  /*39c0*/  FFMA R49, R51, R44.reuse, R49 ;  /* 0x0000002c33317223 */ /* 0x080fe40000000031 */
[----:B------:R-:W-:-:S02]  /*39d0*/  FFMA R50, R13, R44, R50 ;  /* 0x0000002c0d327223 */ /* 0x000fc40000000032 */
[----:B------:R-:W-:Y:S01]  /*39e0*/  FFMA R21, R21, R44, R56 ;  /* 0x0000002c15157223 */ /* 0x000fe20000000038 */
[----:B------:R-:W-:Y:S04]  /*39f0*/  LDS R13, [R0.X4+0x2610] ;  /* 0x00261000000d7984 */ /* 0x000fe80000004800 */
[----:B------:R-:W0:Y:S04]  /*3a00*/  LDS R56, [R0.X4+0x25a0] ;  /* 0x0025a00000387984 */ /* 0x000e280000004800 */
[----:B------:R-:W1:Y:S01]  /*3a10*/  LDS R44, [R0.X4+0x2530] ;  /* 0x00253000002c7984 */ /* 0x000e620000004800 */
[----:B------:R-:W-:-:S02]  /*3a20*/  FFMA R63, R77, R9, R64 ;  /* 0x000000094d3f7223 */ /* 0x000fc40000000040 */
[C---:B------:R-:W-:Y:S02]  /*3a30*/  FFMA R23, R77.reuse, R17, R52 ;  /* 0x000000114d177223 */ /* 0x040fe40000000034 */
[C---:B------:R-:W-:Y:S02]  /*3a40*/  FFMA R69, R77.reuse, R25, R70 ;  /* 0x000000194d457223 */ /* 0x040fe40000000046 */
[C---:B------:R-:W-:Y:S02]  /*3a50*/  FFMA R71, R77.reuse, R29, R14 ;  /* 0x0000001d4d477223 */ /* 0x040fe4000000000e */
[C---:B------:R-:W-:Y:S01]  /*3a60*/  FFMA R73, R77.reuse, R33, R28 ;  /* 0x000000214d497223 */ /* 0x040fe2000000001c */
[----:B------:R-:W-:Y:S01]  /*3a70*/  LDS R14, [R0.X4+0x26f0] ;  /* 0x0026f000000e7984 */ /* 0x000fe20000004800 */
[C---:B------:R-:W-:Y:S02]  /*3a80*/  FFMA R55, R77.reuse, R37, R55 ;  /* 0x000000254d377223 */ /* 0x040fe40000000037 */
[----:B------:R-:W-:-:S02]  /*3a90*/  FFMA R75, R77, R41, R36 ;  /* 0x000000294d4b7223 */ /* 0x000fc40000000024 */
[----:B------:R-:W-:Y:S01]  /*3aa0*/  FFMA R77, R77, R45, R12 ;  /* 0x0000002d4d4d7223 */ /* 0x000fe2000000000c */
[----:B------:R-:W-:Y:S04]  /*3ab0*/  LDS R36, [R0.X4+0x28b0] ;  /* 0x0028b00000247984 */ /* 0x000fe80000004800 */
[----:B------:R-:W-:Y:S01]  /*3ac0*/  LDS R12, [R0.X4+0x2760] ;  /* 0x00276000000c7984 */ /* 0x000fe20000004800 */
[C---:B0-----:R-:W-:Y:S02]  /*3ad0*/  FFMA R65, R56.reuse, R9, R66 ;  /* 0x0000000938417223 */ /* 0x041fe40000000042 */
[----:B------:R-:W-:Y:S02]  /*3ae0*/  FFMA R51, R56, R17, R60 ;  /* 0x0000001138337223 */ /* 0x000fe4000000003c */
[----:B-1----:R-:W-:-:S02]  /*3af0*/  FFMA R67, R44, R9, R68 ;  /* 0x000000092c437223 */ /* 0x002fc40000000044 */
[----:B------:R-:W-:Y:S02]  /*3b00*/  FFMA R53, R44, R17, R58 ;  /* 0x000000112c357223 */ /* 0x000fe4000000003a */
[C---:B------:R-:W-:Y:S02]  /*3b10*/  FFMA R9, R13.reuse, R9, R8 ;  /* 0x000000090d097223 */ /* 0x040fe40000000008 */
[----:B------:R-:W-:Y:S01]  /*3b20*/  FFMA R17, R13, R17, R16 ;  /* 0x000000110d117223 */ /* 0x000fe20000000010 */
[----:B------:R-:W0:Y:S01]  /*3b30*/  LDS R8, [R0.X4+0x2680] ;  /* 0x0026800000087984 */ /* 0x000e220000004800 */
[----:B------:R-:W-:-:S03]  /*3b40*/  FFMA R72, R56, R25, R72 ;  /* 0x0000001938487223 */ /* 0x000fc60000000048 */
[----:B------:R-:W1:Y:S01]  /*3b50*/  LDS R16, [R0.X4+0x27d0] ;  /* 0x0027d00000107984 */ /* 0x000e620000004800 */
[-C--:B------:R-:W-:Y:S02]  /*3b60*/  FFMA R74, R44, R25.reuse, R74 ;  /* 0x000000192c4a7223 */ /* 0x080fe4000000004a */
[----:B------:R-:W-:Y:S02]  /*3b70*/  FFMA R25, R13, R25, R24 ;  /* 0x000000190d197223 */ /* 0x000fe40000000018 */
[----:B------:R-:W2:Y:S01]  /*3b80*/  LDS R24, [R0.X4+0x2840] ;  /* 0x0028400000187984 */ /* 0x000ea20000004800 */
[C---:B------:R-:W-:Y:S02]  /*3b90*/  FFMA R76, R56.reuse, R29, R76 ;  /* 0x0000001d384c7223 */ /* 0x040fe4000000004c */
[C---:B------:R-:W-:Y:S02]  /*3ba0*/  FFMA R20, R56.reuse, R33, R20 ;  /* 0x0000002138147223 */ /* 0x040fe40000000014 */
[----:B------:R-:W-:-:S02]  /*3bb0*/  FFMA R15, R56, R37, R15 ;  /* 0x00000025380f7223 */ /* 0x000fc4000000000f */
[----:B------:R-:W-:Y:S02]  /*3bc0*/  FFMA R48, R56, R41, R48 ;  /* 0x0000002938307223 */ /* 0x000fe40000000030 */
[C---:B------:R-:W-:Y:S02]  /*3bd0*/  FFMA R59, R44.reuse, R29, R59 ;  /* 0x0000001d2c3b7223 */ /* 0x040fe4000000003b */
[C---:B------:R-:W-:Y:S02]  /*3be0*/  FFMA R61, R44.reuse, R33, R61 ;  /* 0x000000212c3d7223 */ /* 0x040fe4000000003d */
[C---:B------:R-:W-:Y:S02]  /*3bf0*/  FFMA R57, R44.reuse, R37, R57 ;  /* 0x000000252c397223 */ /* 0x040fe40000000039 */
[----:B------:R-:W-:Y:S02]  /*3c00*/  FFMA R54, R44, R41, R54 ;  /* 0x000000292c367223 */ /* 0x000fe40000000036 */
[----:B------:R-:W-:-:S02]  /*3c10*/  FFMA R49, R56, R45, R49 ;  /* 0x0000002d38317223 */ /* 0x000fc40000000031 */
[----:B------:R-:W-:Y:S02]  /*3c20*/  FFMA R50, R44, R45, R50 ;  /* 0x0000002d2c327223 */ /* 0x000fe40000000032 */
[C---:B------:R-:W-:Y:S02]  /*3c30*/  FFMA R29, R13.reuse, R29, R22 ;  /* 0x0000001d0d1d7223 */ /* 0x040fe40000000016 */
[C---:B------:R-:W-:Y:S02]  /*3c40*/  FFMA R33, R13.reuse, R33, R32 ;  /* 0x000000210d217223 */ /* 0x040fe40000000020 */
[C---:B------:R-:W-:Y:S02]  /*3c50*/  FFMA R37, R13.reuse, R37, R62 ;  /* 0x000000250d257223 */ /* 0x040fe4000000003e */
[C---:B------:R-:W-:Y:S02]  /*3c60*/  FFMA R41, R13.reuse, R41, R40 ;  /* 0x000000290d297223 */ /* 0x040fe40000000028 */
[----:B------:R-:W-:-:S02]  /*3c70*/  FFMA R21, R13, R45, R21 ;  /* 0x0000002d0d157223 */ /* 0x000fc40000000015 */
[C---:B0-----:R-:W-:Y:S01]  /*3c80*/  FFMA R13, R8.reuse, R18, R23 ;  /* 0x00000012080d7223 */ /* 0x041fe20000000017 */
[----:B------:R-:W-:Y:S01]  /*3c90*/  LDS R45, [R0.X4+0x2b50] ;  /* 0x002b5000002d7984 */ /* 0x000fe20000004800 */
[C---:B------:R-:W-:Y:S02]  /*3ca0*/  FFMA R63, R8.reuse, R10, R63 ;  /* 0x0000000a083f7223 */ /* 0x040fe4000000003f */
[C---:B------:R-:W-:Y:S02]  /*3cb0*/  FFMA R69, R8.reuse, R26, R69 ;  /* 0x0000001a08457223 */ /* 0x040fe40000000045 */
[C---:B------:R-:W-:Y:S02]  /*3cc0*/  FFMA R71, R8.reuse, R30, R71 ;  /* 0x0000001e08477223 */ /* 0x040fe40000000047 */
[C---:B------:R-:W-:Y:S02]  /*3cd0*/  FFMA R73, R8.reuse, R34, R73 ;  /* 0x0000002208497223 */ /* 0x040fe40000000049 */
[----:B------:R-:W-:-:S02]  /*3ce0*/  FFMA R55, R8, R38, R55 ;  /* 0x0000002608377223 */ /* 0x000fc40000000037 */
[C---:B------:R-:W-:Y:S02]  /*3cf0*/  FFMA R75, R8.reuse, R42, R75 ;  /* 0x0000002a084b7223 */ /* 0x040fe4000000004b */
[----:B------:R-:W-:Y:S02]  /*3d00*/  FFMA R77, R8, R46, R77 ;  /* 0x0000002e084d7223 */ /* 0x000fe4000000004d */
[-C--:B------:R-:W-:Y:S01]  /*3d10*/  FFMA R72, R12, R26.reuse, R72 ;  /* 0x0000001a0c487223 */ /* 0x080fe20000000048 */
[----:B------:R-:W0:Y:S01]  /*3d20*/  LDS R8, [R0.X4+0x2920] ;  /* 0x0029200000087984 */ /* 0x000e220000004800 */
[-C--:B------:R-:W-:Y:S02]  /*3d30*/  FFMA R74, R14, R26.reuse, R74 ;  /* 0x0000001a0e4a7223 */ /* 0x080fe4000000004a */
[----:B-1----:R-:W-:Y:S02]  /*3d40*/  FFMA R25, R16, R26, R25 ;  /* 0x0000001a10197223 */ /* 0x002fe40000000019 */
[----:B------:R-:W1:Y:S01]  /*3d50*/  LDS R26, [R0.X4+0x2990] ;  /* 0x00299000001a7984 */ /* 0x000e620000004800 */
[----:B------:R-:W-:-:S02]  /*3d60*/  FFMA R51, R12, R18, R51 ;  /* 0x000000120c337223 */ /* 0x000fc40000000033 */
[C---:B------:R-:W-:Y:S02]  /*3d70*/  FFMA R65, R12.reuse, R10, R65 ;  /* 0x0000000a0c417223 */ /* 0x040fe40000000041 */
[C---:B------:R-:W-:Y:S02]  /*3d80*/  FFMA R48, R12.reuse, R42, R48 ;  /* 0x0000002a0c307223 */ /* 0x040fe40000000030 */
[----:B------:R-:W-:Y:S02]  /*3d90*/  FFMA R49, R12, R46, R49 ;  /* 0x0000002e0c317223 */ /* 0x000fe40000000031 */
[C---:B------:R-:W-:Y:S02]  /*3da0*/  FFMA R53, R14.reuse, R18, R53 ;  /* 0x000000120e357223 */ /* 0x040fe40000000035 */
[C---:B------:R-:W-:Y:S02]  /*3db0*/  FFMA R67, R14.reuse, R10, R67 ;  /* 0x0000000a0e437223 */ /* 0x040fe40000000043 */
[----:B------:R-:W-:-:S02]  /*3dc0*/  FFMA R54, R14, R42, R54 ;  /* 0x0000002a0e367223 */ /* 0x000fc40000000036 */
[----:B------:R-:W-:Y:S02]  /*3dd0*/  FFMA R50, R14, R46, R50 ;  /* 0x0000002e0e327223 */ /* 0x000fe40000000032 */
[C---:B------:R-:W-:Y:S02]  /*3de0*/  FFMA R18, R16.reuse, R18, R17 ;  /* 0x0000001210127223 */ /* 0x040fe40000000011 */
[C---:B------:R-:W-:Y:S02]  /*3df0*/  FFMA R10, R16.reuse, R10, R9 ;  /* 0x0000000a100a7223 */ /* 0x040fe40000000009 */
[C---:B------:R-:W-:Y:S02]  /*3e00*/  FFMA R29, R16.reuse, R30, R29 ;  /* 0x0000001e101d7223 */ /* 0x040fe4000000001d */
[C---:B------:R-:W-:Y:S02]  /*3e10*/  FFMA R33, R16.reuse, R34, R33 ;  /* 0x0000002210217223 */ /* 0x040fe40000000021 */
[----:B------:R-:W-:-:S02]  /*3e20*/  FFMA R37, R16, R38, R37 ;  /* 0x0000002610257223 */ /* 0x000fc40000000025 */
[C---:B------:R-:W-:Y:S02]  /*3e30*/  FFMA R42, R16.reuse, R42, R41 ;  /* 0x0000002a102a7223 */ /* 0x040fe40000000029 */
[----:B------:R-:W-:Y:S01]  /*3e40*/  FFMA R46, R16, R46, R21 ;  /* 0x0000002e102e7223 */ /* 0x000fe20000000015 */
[----:B------:R-:W-:Y:S01]  /*3e50*/  LDS R41, [R0.X4+0x2a70] ;  /* 0x002a700000297984 */ /* 0x000fe20000004800 */
[C---:B------:R-:W-:Y:S02]  /*3e60*/  FFMA R76, R12.reuse, R30, R76 ;  /* 0x0000001e0c4c7223 */ /* 0x040fe4000000004c */
[C---:B------:R-:W-:Y:S02]  /*3e70*/  FFMA R28, R12.reuse, R34, R20 ;  /* 0x000000220c1c7223 */ /* 0x040fe40000000014 */
[----:B------:R-:W-:Y:S01]  /*3e80*/  FFMA R32, R12, R38, R15 ;  /* 0x000000260c207223 */ /* 0x000fe2000000000f */
[----:B------:R-:W-:Y:S01]  /*3e90*/  LDS.128 R20, [R6+0x3860] ;  /* 0x0038600006147984 */ /* 0x000fe20000000c00 */
[----:B------:R-:W-:-:S02]  /*3ea0*/  FFMA R40, R14, R30, R59 ;  /* 0x0000001e0e287223 */ /* 0x000fc4000000003b */
[C---:B------:R-:W-:Y:S01]  /*3eb0*/  FFMA R61, R14.reuse, R34, R61 ;  /* 0x000000220e3d7223 */ /* 0x040fe2000000003d */
[----:B------:R-:W3:Y:S01]  /*3ec0*/  LDS R59, [R0.X4+0x2a00] ;  /* 0x002a0000003b7984 */ /* 0x000ee20000004800 */
[----:B------:R-:W-:Y:S02]  /*3ed0*/  FFMA R44, R14, R38, R57 ;  /* 0x000000260e2c7223 */ /* 0x000fe40000000039 */
[C---:B--2---:R-:W-:Y:S01]  /*3ee0*/  FFMA R16, R24.reuse, R19, R13 ;  /* 0x0000001318107223 */ /* 0x044fe2000000000d */
[----:B------:R-:W2:Y:S04]  /*3ef0*/  LDS R57, [R0.X4+0x2ae0] ;  /* 0x002ae00000397984 */ /* 0x000ea80000004800 */
[----:B------:R-:W4:Y:S01]  /*3f00*/  LDS.128 R12, [R6+0x4860] ;  /* 0x00486000060c7984 */ /* 0x000f220000000c00 */
        /* <DEDUP_REMOVED lines=8> */
[----:B------:R-:W-:Y:S02]  /*3f90*/  FFMA R65, R8, R11, R65 ;  /* 0x0000000b08417223 */ /* 0x000fe40000000041 */
[C---:B------:R-:W-:Y:S02]  /*3fa0*/  FFMA R52, R36.reuse, R19, R53 ;  /* 0x0000001324347223 */ /* 0x040fe40000000035 */
[----:B------:R-:W-:Y:S02]  /*3fb0*/  FFMA R67, R36, R11, R67 ;  /* 0x0000000b24437223 */ /* 0x000fe40000000043 */
[C---:B-1----:R-:W-:Y:S02]  /*3fc0*/  FFMA R18, R26.reuse, R19, R18 ;  /* 0x000000131a127223 */ /* 0x042fe40000000012 */
[----:B------:R-:W-:-:S02]  /*3fd0*/  FFMA R24, R26, R11, R10 ;  /* 0x0000000b1a187223 */ /* 0x000fc4000000000a */
[-C--:B------:R-:W-:Y:S02]  /*3fe0*/  FFMA R48, R8, R43.reuse, R48 ;  /* 0x0000002b08307223 */ /* 0x080fe40000000030 */
[-C--:B------:R-:W-:Y:S02]  /*3ff0*/  FFMA R54, R36, R43.reuse, R54 ;  /* 0x0000002b24367223 */ /* 0x080fe40000000036 */
[----:B------:R-:W-:Y:S02]  /*4000*/  FFMA R43, R26, R43, R42 ;  /* 0x0000002b1a2b7223 */ /* 0x000fe4000000002a */
[C---:B------:R-:W-:Y:S02]  /*4010*/  FFMA R74, R36.reuse, R27, R74 ;  /* 0x0000001b244a7223 */ /* 0x040fe4000000004a */
[C---:B------:R-:W-:Y:S02]  /*4020*/  FFMA R40, R36.reuse, R31, R40 ;  /* 0x0000001f24287223 */ /* 0x040fe40000000028 */
[----:B------:R-:W-:-:S02]  /*4030*/  FFMA R61, R36, R35, R61 ;  /* 0x00000023243d7223 */ /* 0x000fc4000000003d */
[C---:B------:R-:W-:Y:S02]  /*4040*/  FFMA R44, R36.reuse, R39, R44 ;  /* 0x00000027242c7223 */ /* 0x040fe4000000002c */
[----:B------:R-:W-:Y:S02]  /*4050*/  FFMA R50, R36, R47, R50 ;  /* 0x0000002f24327223 */ /* 0x000fe40000000032 */
[C---:B---3--:R-:W-:Y:S02]  /*4060*/  FFMA R42, R20.reuse, R59, R16 ;  /* 0x0000003b142a7223 */ /* 0x048fe40000000010 */
[C---:B--2---:R-:W-:Y:S02]  /*4070*/  FFMA R56, R20.reuse, R57, R51 ;  /* 0x0000003914387223 */ /* 0x044fe40000000033 */
[----:B------:R-:W-:Y:S02]  /*4080*/  FFMA R52, R20, R41, R52 ;  /* 0x0000002914347223 */ /* 0x000fe40000000034 */
[----:B----4-:R-:W-:-:S02]  /*4090*/  FFMA R58, R59, R12, R63 ;  /* 0x0000000c3b3a7223 */ /* 0x010fc4000000003f */
[----:B------:R-:W-:Y:S02]  /*40a0*/  FFMA R60, R57, R12, R65 ;  /* 0x0000000c393c7223 */ /* 0x000fe40000000041 */
[----:B------:R-:W-:Y:S02]  /*40b0*/  FFMA R62, R12, R41, R67 ;  /* 0x000000290c3e7223 */ /* 0x000fe40000000043 */
[C---:B------:R-:W-:Y:S02]  /*40c0*/  FFMA R72, R8.reuse, R27, R72 ;  /* 0x0000001b08487223 */ /* 0x040fe40000000048 */
[C---:B------:R-:W-:Y:S02]  /*40d0*/  FFMA R76, R8.reuse, R31, R76 ;  /* 0x0000001f084c7223 */ /* 0x040fe4000000004c */
[C---:B------:R-:W-:Y:S02]  /*40e0*/  FFMA R34, R8.reuse, R35, R28 ;  /* 0x0000002308227223 */ /* 0x040fe4000000001c */
[----:B------:R-:W-:-:S02]  /*40f0*/  FFMA R32, R8, R39, R32 ;  /* 0x0000002708207223 */ /* 0x000fc40000000020 */
[----:B------:R-:W-:Y:S02]  /*4100*/  FFMA R49, R8, R47, R49 ;  /* 0x0000002f08317223 */ /* 0x000fe40000000031 */
[C---:B------:R-:W-:Y:S01]  /*4110*/  FFMA R36, R26.reuse, R27, R25 ;  /* 0x0000001b1a247223 */ /* 0x040fe20000000019 */
[----:B------:R-:W0:Y:S01]  /*4120*/  LDS.128 R8, [R6+0x38e0] ;  /* 0x0038e00006087984 */ /* 0x000e220000000c00 */
[C---:B------:R-:W-:Y:S02]  /*4130*/  FFMA R38, R26.reuse, R31, R29 ;  /* 0x0000001f1a267223 */ /* 0x040fe4000000001d */
[C---:B------:R-:W-:Y:S01]  /*4140*/  FFMA R33, R26.reuse, R35, R33 ;  /* 0x000000231a217223 */ /* 0x040fe20000000021 */
[----:B------:R-:W1:Y:S01]  /*4150*/  LDS.128 R28, [R6+0x4960] ;  /* 0x00496000061c7984 */ /* 0x000e620000000c00 */
[C---:B------:R-:W-:Y:S02]  /*4160*/  FFMA R37, R26.reuse, R39, R37 ;  /* 0x000000271a257223 */ /* 0x040fe40000000025 */
[----:B------:R-:W-:-:S02]  /*4170*/  FFMA R46, R26, R47, R46 ;  /* 0x0000002f1a2e7223 */ /* 0x000fc4000000002e */
[-C--:B------:R-:W-:Y:S02]  /*4180*/  FFMA R20, R20, R45.reuse, R18 ;  /* 0x0000002d14147223 */ /* 0x080fe40000000012 */
[----:B------:R-:W-:Y:S01]  /*4190*/  FFMA R12, R12, R45, R24 ;  /* 0x0000002d0c0c7223 */ /* 0x000fe20000000018 */
[----:B------:R-:W2:Y:S04]  /*41a0*/  LDS.128 R16, [R6+0x48e0] ;  /* 0x0048e00006107984 */ /* 0x000ea80000000c00 */
[----:B------:R-:W3:Y:S01]  /*41b0*/  LDS.128 R24, [R6+0x3960] ;  /* 0x0039600006187984 */ /* 0x000ee20000000c00 */
[-C--:B0-----:R-:W-:Y:S02]  /*41c0*/  FFMA R64, R59, R8.reuse, R69 ;  /* 0x000000083b407223 */ /* 0x081fe40000000045 */
[----:B------:R-:W-:-:S02]  /*41d0*/  FFMA R72, R57, R8, R72 ;  /* 0x0000000839487223 */ /* 0x000fc40000000048 */
[----:B------:R-:W-:Y:S02]  /*41e0*/  FFMA R74, R41, R8, R74 ;  /* 0x00000008294a7223 */ /* 0x000fe4000000004a */
[-C--:B-1----:R-:W-:Y:S02]  /*41f0*/  FFMA R55, R59, R28.reuse, R55 ;  /* 0x0000001c3b377223 */ /* 0x082fe40000000037 */
[-C--:B------:R-:W-:Y:S02]  /*4200*/  FFMA R47, R57, R28.reuse, R32 ;  /* 0x0000001c392f7223 */ /* 0x080fe40000000020 */
[----:B------:R-:W-:Y:S02]  /*4210*/  FFMA R44, R41, R28, R44 ;  /* 0x0000001c292c7223 */ /* 0x000fe4000000002c */
[-C--:B--2---:R-:W-:Y:S02]  /*4220*/  FFMA R66, R59, R16.reuse, R71 ;  /* 0x000000103b427223 */ /* 0x084fe40000000047 */
[-C--:B------:R-:W-:Y:S01]  /*4230*/  FFMA R76, R57, R16.reuse, R76 ;  /* 0x00000010394c7223 */ /* 0x080fe2000000004c */
[----:B------:R-:W-:Y:S01]  /*4240*/  LDS R71, [R0.X4+0x2bc0] ;  /* 0x002bc00000477984 */ /* 0x000fe20000004800 */
[----:B------:R-:W-:-:S02]  /*4250*/  FFMA R40, R41, R16, R40 ;  /* 0x0000001029287223 */ /* 0x000fc40000000028 */
[-C--:B---3--:R-:W-:Y:S02]  /*4260*/  FFMA R68, R59, R24.reuse, R73 ;  /* 0x000000183b447223 */ /* 0x088fe40000000049 */
[-C--:B------:R-:W-:Y:S02]  /*4270*/  FFMA R70, R57, R24.reuse, R34 ;  /* 0x0000001839467223 */ /* 0x080fe40000000022 */
[----:B------:R-:W-:Y:S02]  /*4280*/  FFMA R61, R41, R24, R61 ;  /* 0x00000018293d7223 */ /* 0x000fe4000000003d */
[C---:B------:R-:W-:Y:S02]  /*4290*/  FFMA R8, R45.reuse, R8, R36 ;  /* 0x000000082d087223 */ /* 0x040fe40000000024 */
[C---:B------:R-:W-:Y:S02]  /*42a0*/  FFMA R16, R45.reuse, R16, R38 ;  /* 0x000000102d107223 */ /* 0x040fe40000000026 */
[----:B------:R-:W-:-:S02]  /*42b0*/  FFMA R24, R45, R24, R33 ;  /* 0x000000182d187223 */ /* 0x000fc40000000021 */
[----:B------:R-:W-:Y:S01]  /*42c0*/  FFMA R28, R45, R28, R37 ;  /* 0x0000001c2d1c7223 */ /* 0x000fe20000000025 */
[----:B------:R-:W0:Y:S04]  /*42d0*/  LDS.128 R32, [R6+0x39e0] ;  /* 0x0039e00006207984 */ /* 0x000e280000000c00 */
[----:B------:R-:W1:Y:S01]  /*42e0*/  LDS.128 R36, [R6+0x49e0] ;  /* 0x0049e00006247984 */ /* 0x000e620000000c00 */
[-C--:B0-----:R-:W-:Y:S02]  /*42f0*/  FFMA R75, R59, R32.reuse, R75 ;  /* 0x000000203b4b7223 */ /* 0x081fe4000000004b */
[-C--:B------:R-:W-:Y:S02]  /*4300*/  FFMA R48, R57, R32.reuse, R48 ;  /* 0x0000002039307223 */ /* 0x080fe40000000030 */
[----:B------:R-:W-:-:S02]  /*4310*/  FFMA R54, R41, R32, R54 ;  /* 0x0000002029367223 */ /* 0x000fc40000000036 */
[-C--:B-1----:R-:W-:Y:S02]  /*4320*/  FFMA R77, R59, R36.reuse, R77 ;  /* 0x000000243b4d7223 */ /* 0x082fe4000000004d */
[-C--:B------:R-:W-:Y:S02]  /*4330*/  FFMA R49, R57, R36.reuse, R49 ;  /* 0x0000002439317223 */ /* 0x080fe40000000031 */
[-C--:B------:R-:W-:Y:S02]  /*4340*/  FFMA R50, R41, R36.reuse, R50 ;  /* 0x0000002429327223 */ /* 0x080fe40000000032 */
[C---:B------:R-:W-:Y:S01]  /*4350*/  FFMA R46, R45.reuse, R36, R46 ;  /* 0x000000242d2e7223 */ /* 0x040fe2000000002e */
[----:B------:R-:W0:Y:S01]  /*4360*/  LDS R41, [R0.X4+0x2ca0] ;  /* 0x002ca00000297984 */ /* 0x000e220000004800 */
[----:B------:R-:W-:-:S03]  /*4370*/  FFMA R32, R45, R32, R43 ;  /* 0x000000202d207223 */ /* 0x000fc6000000002b */
[----:B------:R-:W1:Y:S04]  /*4380*/  LDS R36, [R0.X4+0x2c30] ;  /* 0x002c300000247984 */ /* 0x000e680000004800 */
[----:B------:R-:W2:Y:S01]  /*4390*/  LDS R43, [R0.X4+0x2d10] ;  /* 0x002d1000002b7984 */ /* 0x000ea20000004800 */
[C---:B------:R-:W-:Y:S02]  /*43a0*/  FFMA R57, R71.reuse, R13, R58 ;  /* 0x0000000d47397223 */ /* 0x040fe4000000003a */
[C---:B------:R-:W-:Y:S01]  /*43b0*/  FFMA R45, R71.reuse, R21, R42 ;  /* 0x00000015472d7223 */ /* 0x040fe2000000002a */
[----:B------:R-:W-:Y:S01]  /*43c0*/  LDS R58, [R0.X4+0x33a0] ;  /* 0x0033a000003a7984 */ /* 0x000fe20000004800 */
[C---:B------:R-:W-:Y:S02]  /*43d0*/  FFMA R65, R71.reuse, R9, R64 ;  /* 0x0000000947417223 */ /* 0x040fe40000000040 */
[----:B------:R-:W-:-:S02]  /*43e0*/  FFMA R67, R71, R17, R66 ;  /* 0x0000001147437223 */ /* 0x000fc40000000042 */
[C---:B------:R-:W-:Y:S02]  /*43f0*/  FFMA R69, R71.reuse, R25, R68 ;  /* 0x0000001947457223 */ /* 0x040fe40000000044 */
[C---:B------:R-:W-:Y:S02]  /*4400*/  FFMA R55, R71.reuse, R29, R55 ;  /* 0x0000001d47377223 */ /* 0x040fe40000000037 */
[C---:B------:R-:W-:Y:S02]  /*4410*/  FFMA R75, R71.reuse, R33, R75 ;  /* 0x00000021474b7223 */ /* 0x040fe4000000004b */
[----:B------:R-:W-:Y:S02]  /*4420*/  FFMA R77, R71, R37, R77 ;  /* 0x00000025474d7223 */ /* 0x000fe4000000004d */
[----:B------:R-:W-:Y:S01]  /*4430*/  LDS R71, [R0.X4+0x2d80] ;  /* 0x002d800000477984 */ /* 0x000fe20000004800 */
[C---:B0-----:R-:W-:Y:S02]  /*4440*/  FFMA R59, R41.reuse, R13, R60 ;  /* 0x0000000d293b7223 */ /* 0x041fe4000000003c */
[----:B------:R-:W-:Y:S01]  /*4450*/  FFMA R73, R41, R9, R72 ;  /* 0x0000000929497223 */ /* 0x000fe20000000048 */
[----:B------:R-:W-:Y:S01]  /*4460*/  LDS R60, [R0.X4+0x32c0] ;  /* 0x0032c000003c7984 */ /* 0x000fe20000004800 */
[----:B-1----:R-:W-:-:S02]  /*4470*/  FFMA R63, R36, R13, R62 ;  /* 0x0000000d243f7223 */ /* 0x002fc4000000003e */
[----:B--2---:R-:W-:Y:S02]  /*4480*/  FFMA R13, R43, R13, R12 ;  /* 0x0000000d2b0d7223 */ /* 0x004fe4000000000c */
[----:B------:R-:W0:Y:S01]  /*4490*/  LDS R12, [R0.X4+0x2df0] ;  /* 0x002df000000c7984 */ /* 0x000e220000004800 */
[----:B------:R-:W-:Y:S02]  /*44a0*/  FFMA R74, R36, R9, R74 ;  /* 0x00000009244a7223 */ /* 0x000fe4000000004a */
[C---:B------:R-:W-:Y:S02]  /*44b0*/  FFMA R51, R41.reuse, R21, R56 ;  /* 0x0000001529337223 */ /* 0x040fe40000000038 */
[C---:B------:R-:W-:Y:S02]  /*44c0*/  FFMA R76, R41.reuse, R17, R76 ;  /* 0x00000011294c7223 */ /* 0x040fe4000000004c */
[C---:B------:R-:W-:Y:S02]  /*44d0*/  FFMA R70, R41.reuse, R25, R70 ;  /* 0x0000001929467223 */ /* 0x040fe40000000046 */
[----:B------:R-:W-:-:S02]  /*44e0*/  FFMA R47, R41, R29, R47 ;  /* 0x0000001d292f7223 */ /* 0x000fc4000000002f */
[C---:B------:R-:W-:Y:S02]  /*44f0*/  FFMA R48, R41.reuse, R33, R48 ;  /* 0x0000002129307223 */ /* 0x040fe40000000030 */
[----:B------:R-:W-:Y:S02]  /*4500*/  FFMA R49, R41, R37, R49 ;  /* 0x0000002529317223 */ /* 0x000fe40000000031 */
[C---:B------:R-:W-:Y:S01]  /*4510*/  FFMA R40, R36.reuse, R17, R40 ;  /* 0x0000001124287223 */ /* 0x040fe20000000028 */
[----:B------:R-:W1:Y:S01]  /*4520*/  LDS R41, [R0.X4+0x2e60] ;  /* 0x002e600000297984 */ /* 0x000e620000004800 */
[C---:B------:R-:W-:Y:S02]  /*4530*/  FFMA R9, R43.reuse, R9, R8 ;  /* 0x000000092b097223 */ /* 0x040fe40000000008 */
[----:B------:R-:W-:Y:S01]  /*4540*/  FFMA R17, R43, R17, R16 ;  /* 0x000000112b117223 */ /* 0x000fe20000000010 */
[----:B------:R-:W2:Y:S04]  /*4550*/  LDS R8, [R0.X4+0x2ed0] ;  /* 0x002ed00000087984 */ /* 0x000ea80000004800 */
[----:B------:R-:W3:Y:S01]  /*4560*/  LDS R16, [R0.X4+0x2f40] ;  /* 0x002f400000107984 */ /* 0x000ee20000004800 */
[----:B------:R-:W-:-:S02]  /*4570*/  FFMA R53, R36, R21, R52 ;  /* 0x0000001524357223 */ /* 0x000fc40000000034 */
[C---:B------:R-:W-:Y:S02]  /*4580*/  FFMA R61, R36.reuse, R25, R61 ;  /* 0x00000019243d7223 */ /* 0x040fe4000000003d */
[C---:B------:R-:W-:Y:S02]  /*4590*/  FFMA R44, R36.reuse, R29, R44 ;  /* 0x0000001d242c7223 */ /* 0x040fe4000000002c */
[C---:B------:R-:W-:Y:S02]  /*45a0*/  FFMA R54, R36.reuse, R33, R54 ;  /* 0x0000002124367223 */ /* 0x040fe40000000036 */
[----:B------:R-:W-:Y:S02]  /*45b0*/  FFMA R50, R36, R37, R50 ;  /* 0x0000002524327223 */ /* 0x000fe40000000032 */
[C---:B------:R-:W-:Y:S02]  /*45c0*/  FFMA R33, R43.reuse, R33, R32 ;  /* 0x000000212b217223 */ /* 0x040fe40000000020 */
[----:B------:R-:W-:-:S02]  /*45d0*/  FFMA R21, R43, R21, R20 ;  /* 0x000000152b157223 */ /* 0x000fc40000000014 */
[----:B------:R-:W-:Y:S01]  /*45e0*/  FFMA R29, R43, R29, R28 ;  /* 0x0000001d2b1d7223 */ /* 0x000fe2000000001c */
[----:B------:R-:W4:Y:S01]  /*45f0*/  LDS R20, [R0.X4+0x3020] ;  /* 0x0030200000147984 */ /* 0x000f220000004800 */
[C---:B0-----:R-:W-:Y:S02]  /*4600*/  FFMA R53, R12.reuse, R22, R53 ;  /* 0x000000160c357223 */ /* 0x041fe40000000035 */
[C---:B------:R-:W-:Y:S01]  /*4610*/  FFMA R32, R12.reuse, R14, R63 ;  /* 0x0000000e0c207223 */ /* 0x040fe2000000003f */
[----:B------:R-:W0:Y:S01]  /*4620*/  LDS R28, [R0.X4+0x2fb0] ;  /* 0x002fb000001c7984 */ /* 0x000e220000004800 */
        /* <DEDUP_REMOVED lines=8> */
[----:B------:R-:W-:Y:S01]  /*46b0*/  FFMA R45, R71, R22, R45 ;  /* 0x00000016472d7223 */ /* 0x000fe2000000002d */
[----:B------:R-:W5:Y:S01]  /*46c0*/  LDS R12, [R0.X4+0x3090] ;  /* 0x00309000000c7984 */ /* 0x000f620000004800 */
[C---:B------:R-:W-:Y:S02]  /*46d0*/  FFMA R37, R43.reuse, R37, R46 ;  /* 0x000000252b257223 */ /* 0x040fe4000000002e */
[----:B------:R-:W-:-:S02]  /*46e0*/  FFMA R25, R43, R25, R24 ;  /* 0x000000192b197223 */ /* 0x000fc40000000018 */
[C---:B------:R-:W-:Y:S02]  /*46f0*/  FFMA R57, R71.reuse, R14, R57 ;  /* 0x0000000e47397223 */ /* 0x040fe40000000039 */
[----:B------:R-:W-:Y:S02]  /*4700*/  FFMA R67, R71, R18, R67 ;  /* 0x0000001247437223 */ /* 0x000fe40000000043 */
[C---:B-1----:R-:W-:Y:S02]  /*4710*/  FFMA R59, R41.reuse, R14, R59 ;  /* 0x0000000e293b7223 */ /* 0x042fe4000000003b */
[-C--:B------:R-:W-:Y:S02]  /*4720*/  FFMA R76, R41, R18.reuse, R76 ;  /* 0x00000012294c7223 */ /* 0x080fe4000000004c */
[----:B--2---:R-:W-:Y:S02]  /*4730*/  FFMA R17, R8, R18, R17 ;  /* 0x0000001208117223 */ /* 0x004fe40000000011 */
[----:B------:R-:W-:-:S02]  /*4740*/  FFMA R77, R71, R38, R77 ;  /* 0x00000026474d7223 */ /* 0x000fc4000000004d */
[C---:B------:R-:W-:Y:S02]  /*4750*/  FFMA R51, R41.reuse, R22, R51 ;  /* 0x0000001629337223 */ /* 0x040fe40000000033 */
[C---:B------:R-:W-:Y:S02]  /*4760*/  FFMA R73, R41.reuse, R10, R73 ;  /* 0x0000000a29497223 */ /* 0x040fe40000000049 */
[C---:B------:R-:W-:Y:S02]  /*4770*/  FFMA R70, R41.reuse, R26, R70 ;  /* 0x0000001a29467223 */ /* 0x040fe40000000046 */
[C---:B------:R-:W-:Y:S02]  /*4780*/  FFMA R24, R41.reuse, R30, R47 ;  /* 0x0000001e29187223 */ /* 0x040fe4000000002f */
[C---:B------:R-:W-:Y:S02]  /*4790*/  FFMA R48, R41.reuse, R34, R48 ;  /* 0x0000002229307223 */ /* 0x040fe40000000030 */
[----:B------:R-:W-:-:S02]  /*47a0*/  FFMA R49, R41, R38, R49 ;  /* 0x0000002629317223 */ /* 0x000fc40000000031 */
[----:B------:R-:W-:Y:S01]  /*47b0*/  FFMA R14, R8, R14, R13 ;  /* 0x0000000e080e7223 */ /* 0x000fe2000000000d */
[----:B------:R-:W1:Y:S01]  /*47c0*/  LDS.128 R40, [R6+0x3870] ;  /* 0x0038700006287984 */ /* 0x000e620000000c00 */
[----:B---3--:R-:W-:Y:S02]  /*47d0*/  FFMA R18, R16, R23, R45 ;  /* 0x0000001710127223 */ /* 0x008fe4000000002d */
[----:B------:R-:W-:Y:S01]  /*47e0*/  FFMA R38, R8, R38, R37 ;  /* 0x0000002608267223 */ /* 0x000fe20000000025 */
[----:B------:R-:W2:Y:S04]  /*47f0*/  LDS R13, [R0.X4+0x3170] ;  /* 0x00317000000d7984 */ /* 0x000ea80000004800 */
[----:B------:R-:W3:Y:S04]  /*4800*/  LDS.128 R44, [R6+0x4870] ;  /* 0x00487000062c7984 */ /* 0x000ee80000000c00 */
        /* <DEDUP_REMOVED lines=15> */
[----:B------:R-:W-:Y:S02]  /*4900*/  FFMA R34, R8, R34, R33 ;  /* 0x0000002208227223 */ /* 0x000fe40000000021 */
[----:B----4-:R-:W-:Y:S02]  /*4910*/  FFMA R76, R20, R19, R76 ;  /* 0x00000013144c7223 */ /* 0x010fe4000000004c */
[C---:B0-----:R-:W-:Y:S02]  /*4920*/  FFMA R53, R28.reuse, R23, R53 ;  /* 0x000000171c357223 */ /* 0x041fe40000000035 */
[C---:B------:R-:W-:Y:S02]  /*4930*/  FFMA R32, R28.reuse, R15, R32 ;  /* 0x0000000f1c207223 */ /* 0x040fe40000000020 */
[----:B------:R-:W-:-:S02]  /*4940*/  FFMA R74, R28, R11, R74 ;  /* 0x0000000b1c4a7223 */ /* 0x000fc4000000004a */
[C---:B------:R-:W-:Y:S02]  /*4950*/  FFMA R36, R28.reuse, R19, R36 ;  /* 0x000000131c247223 */ /* 0x040fe40000000024 */
[C---:B------:R-:W-:Y:S02]  /*4960*/  FFMA R16, R28.reuse, R27, R52 ;  /* 0x0000001b1c107223 */ /* 0x040fe40000000034 */
[C---:B------:R-:W-:Y:S01]  /*4970*/  FFMA R56, R28.reuse, R31, R56 ;  /* 0x0000001f1c387223 */ /* 0x040fe20000000038 */
[----:B------:R-:W-:Y:S01]  /*4980*/  LDS R52, [R0.X4+0x3330] ;  /* 0x0033300000347984 */ /* 0x000fe20000004800 */
[C---:B------:R-:W-:Y:S02]  /*4990*/  FFMA R54, R28.reuse, R35, R54 ;  /* 0x000000231c367223 */ /* 0x040fe40000000036 */
[----:B------:R-:W-:Y:S02]  /*49a0*/  FFMA R50, R28, R39, R50 ;  /* 0x000000271c327223 */ /* 0x000fe40000000032 */
[----:B-----5:R-:W-:-:S02]  /*49b0*/  FFMA R17, R12, R19, R17 ;  /* 0x000000130c117223 */ /* 0x020fc40000000011 */
[----:B------:R-:W-:Y:S02]  /*49c0*/  FFMA R29, R8, R30, R29 ;  /* 0x0000001e081d7223 */ /* 0x000fe4000000001d */
        /* <DEDUP_REMOVED lines=8> */
[C---:B------:R-:W-:Y:S01]  /*4a50*/  FFMA R19, R12.reuse, R27, R25 ;  /* 0x0000001b0c137223 */ /* 0x040fe20000000019 */
[----:B------:R-:W0:Y:S01]  /*4a60*/  LDS.128 R8, [R6+0x38f0] ;  /* 0x0038f00006087984 */ /* 0x000e220000000c00 */
[C---:B------:R-:W-:Y:S02]  /*4a70*/  FFMA R21, R12.reuse, R23, R21 ;  /* 0x000000170c157223 */ /* 0x040fe40000000015 */
[C---:B------:R-:W-:Y:S01]  /*4a80*/  FFMA R20, R12.reuse, R15, R14 ;  /* 0x0000000f0c147223 */ /* 0x040fe2000000000e */
[----:B------:R-:W4:Y:S01]  /*4a90*/  LDS.128 R24, [R6+0x48f0] ;  /* 0x0048f00006187984 */ /* 0x000f220000000c00 */
[----:B------:R-:W-:-:S02]  /*4aa0*/  FFMA R38, R12, R39, R38 ;  /* 0x000000270c267223 */ /* 0x000fc40000000026 */
[C---:B-1----:R-:W-:Y:S01]  /*4ab0*/  FFMA R18, R40.reuse, R63, R18 ;  /* 0x0000003f28127223 */ /* 0x042fe20000000012 */
[----:B------:R-:W1:Y:S01]  /*4ac0*/  LDS R14, [R0.X4+0x3410] ;  /* 0x00341000000e7984 */ /* 0x000e620000004800 */
[C---:B------:R-:W-:Y:S02]  /*4ad0*/  FFMA R51, R40.reuse, R61, R51 ;  /* 0x0000003d28337223 */ /* 0x040fe40000000033 */
[-C--:B--2---:R-:W-:Y:S02]  /*4ae0*/  FFMA R39, R40, R13.reuse, R53 ;  /* 0x0000000d28277223 */ /* 0x084fe40000000035 */
[-C--:B---3--:R-:W-:Y:S02]  /*4af0*/  FFMA R71, R63, R44.reuse, R57 ;  /* 0x0000002c3f477223 */ /* 0x088fe40000000039 */
[----:B------:R-:W-:Y:S02]  /*4b00*/  FFMA R59, R61, R44, R59 ;  /* 0x0000002c3d3b7223 */ /* 0x000fe4000000003b */
[----:B------:R-:W-:-:S02]  /*4b10*/  FFMA R32, R44, R13, R32 ;  /* 0x0000000d2c207223 */ /* 0x000fc40000000020 */
[-C--:B------:R-:W-:Y:S02]  /*4b20*/  FFMA R40, R40, R37.reuse, R21 ;  /* 0x0000002528287223 */ /* 0x080fe40000000015 */
[----:B------:R-:W-:Y:S02]  /*4b30*/  FFMA R44, R44, R37, R20 ;  /* 0x000000252c2c7223 */ /* 0x000fe40000000014 */
[----:B------:R-:W2:Y:S01]  /*4b40*/  LDS.128 R20, [R6+0x3970] ;  /* 0x0039700006147984 */ /* 0x000ea20000000c00 */
[C---:B------:R-:W-:Y:S02]  /*4b50*/  FFMA R15, R12.reuse, R31, R29 ;  /* 0x0000001f0c0f7223 */ /* 0x040fe4000000001d */
[----:B------:R-:W-:Y:S02]  /*4b60*/  FFMA R34, R12, R35, R34 ;  /* 0x000000230c227223 */ /* 0x000fe40000000022 */
[----:B------:R-:W-:Y:S02]  /*4b70*/  FFMA R53, R60, R41, R18 ;  /* 0x000000293c357223 */ /* 0x000fe40000000012 */
[----:B0-----:R-:W-:-:S02]  /*4b80*/  FFMA R65, R63, R8, R65 ;  /* 0x000000083f417223 */ /* 0x001fc40000000041 */
[----:B------:R-:W-:Y:S02]  /*4b90*/  FFMA R73, R61, R8, R73 ;  /* 0x000000083d497223 */ /* 0x000fe40000000049 */
[----:B----4-:R-:W-:Y:S02]  /*4ba0*/  FFMA R67, R63, R24, R67 ;  /* 0x000000183f437223 */ /* 0x010fe40000000043 */
[C---:B------:R-:W-:Y:S02]  /*4bb0*/  FFMA R74, R13.reuse, R8, R74 ;  /* 0x000000080d4a7223 */ /* 0x040fe4000000004a */
[----:B------:R-:W-:Y:S02]  /*4bc0*/  FFMA R36, R13, R24, R36 ;  /* 0x000000180d247223 */ /* 0x000fe40000000024 */
[----:B------:R-:W-:Y:S02]  /*4bd0*/  FFMA R28, R37, R8, R28 ;  /* 0x00000008251c7223 */ /* 0x000fe4000000001c */
[----:B------:R-:W-:-:S02]  /*4be0*/  FFMA R12, R61, R24, R76 ;  /* 0x000000183d0c7223 */ /* 0x000fc4000000004c */
[----:B------:R-:W-:Y:S02]  /*4bf0*/  FFMA R17, R37, R24, R17 ;  /* 0x0000001825117223 */ /* 0x000fe40000000011 */
[C---:B------:R-:W-:Y:S02]  /*4c00*/  FFMA R8, R60.reuse, R9, R65 ;  /* 0x000000093c087223 */ /* 0x040fe40000000041 */
[----:B------:R-:W-:Y:S02]  /*4c10*/  FFMA R24, R60, R25, R67 ;  /* 0x000000193c187223 */ /* 0x000fe40000000043 */
[-C--:B------:R-:W-:Y:S02]  /*4c20*/  FFMA R73, R58, R9.reuse, R73 ;  /* 0x000000093a497223 */ /* 0x080fe40000000049 */
[C---:B------:R-:W-:Y:S02]  /*4c30*/  FFMA R65, R52.reuse, R9, R74 ;  /* 0x0000000934417223 */ /* 0x040fe4000000004a */
[----:B------:R-:W-:-:S02]  /*4c40*/  FFMA R67, R52, R25, R36 ;  /* 0x0000001934437223 */ /* 0x000fc40000000024 */
[----:B-1----:R-:W-:Y:S02]  /*4c50*/  FFMA R9, R14, R9, R28 ;  /* 0x000000090e097223 */ /* 0x002fe4000000001c */
[-C--:B------:R-:W-:Y:S02]  /*4c60*/  FFMA R12, R58, R25.reuse, R12 ;  /* 0x000000193a0c7223 */ /* 0x080fe4000000000c */
[-C--:B--2---:R-:W-:Y:S02]  /*4c70*/  FFMA R36, R63, R20.reuse, R69 ;  /* 0x000000143f247223 */ /* 0x084fe40000000045 */
[----:B------:R-:W-:Y:S02]  /*4c80*/  FFMA R25, R14, R25, R17 ;  /* 0x000000190e197223 */ /* 0x000fe40000000011 */
[-C--:B------:R-:W-:Y:S02]  /*4c90*/  FFMA R69, R61, R20.reuse, R70 ;  /* 0x000000143d457223 */ /* 0x080fe40000000046 */
[----:B------:R-:W-:-:S02]  /*4ca0*/  FFMA R28, R13, R20, R16 ;  /* 0x000000140d1c7223 */ /* 0x000fc40000000010 */
[----:B------:R-:W-:Y:S02]  /*4cb0*/  FFMA R29, R37, R20, R19 ;  /* 0x00000014251d7223 */ /* 0x000fe40000000013 */
[----:B------:R-:W0:Y:S01]  /*4cc0*/  LDS.128 R16, [R6+0x4970] ;  /* 0x0049700006107984 */ /* 0x000e220000000c00 */
[-C--:B------:R-:W-:Y:S02]  /*4cd0*/  FFMA R36, R60, R21.reuse, R36 ;  /* 0x000000153c247223 */ /* 0x080fe40000000024 */
[-C--:B------:R-:W-:Y:S02]  /*4ce0*/  FFMA R69, R58, R21.reuse, R69 ;  /* 0x000000153a457223 */ /* 0x080fe40000000045 */
[-C--:B------:R-:W-:Y:S02]  /*4cf0*/  FFMA R20, R52, R21.reuse, R28 ;  /* 0x0000001534147223 */ /* 0x080fe4000000001c */
[----:B------:R-:W-:Y:S02]  /*4d00*/  FFMA R21, R14, R21, R29 ;  /* 0x000000150e157223 */ /* 0x000fe4000000001d */
[----:B------:R-:W1:Y:S01]  /*4d10*/  LDS.128 R28, [R6+0x39f0] ;  /* 0x0039f000061c7984 */ /* 0x000e620000000c00 */
[----:B------:R-:W-:-:S02]  /*4d20*/  FFMA R51, R58, R41, R51 ;  /* 0x000000293a337223 */ /* 0x000fc40000000033 */
[-C--:B------:R-:W-:Y:S02]  /*4d30*/  FFMA R39, R52, R41.reuse, R39 ;  /* 0x0000002934277223 */ /* 0x080fe40000000027 */
[----:B------:R-:W-:Y:S02]  /*4d40*/  FFMA R57, R14, R41, R40 ;  /* 0x000000290e397223 */ /* 0x000fe40000000028 */
[----:B------:R-:W-:Y:S02]  /*4d50*/  FFMA R41, R52, R45, R32 ;  /* 0x0000002d34297223 */ /* 0x000fe40000000020 */
[-C--:B0-----:R-:W-:Y:S02]  /*4d60*/  FFMA R55, R63, R16.reuse, R55 ;  /* 0x000000103f377223 */ /* 0x081fe40000000037 */
[-C--:B------:R-:W-:Y:S02]  /*4d70*/  FFMA R33, R61, R16.reuse, R33 ;  /* 0x000000103d217223 */ /* 0x080fe40000000021 */
[----:B------:R-:W-:-:S02]  /*4d80*/  FFMA R56, R13, R16, R56 ;  /* 0x000000100d387223 */ /* 0x000fc40000000038 */
[----:B------:R-:W-:Y:S02]  /*4d90*/  FFMA R32, R37, R16, R15 ;  /* 0x0000001025207223 */ /* 0x000fe4000000000f */
[-C--:B------:R-:W-:Y:S02]  /*4da0*/  FFMA R16, R60, R17.reuse, R55 ;  /* 0x000000113c107223 */ /* 0x080fe40000000037 */
[-C--:B------:R-:W-:Y:S02]  /*4db0*/  FFMA R15, R58, R17.reuse, R33 ;  /* 0x000000113a0f7223 */ /* 0x080fe40000000021 */
[----:B------:R-:W-:Y:S02]  /*4dc0*/  FFMA R55, R52, R17, R56 ;  /* 0x0000001134377223 */ /* 0x000fe40000000038 */
[-C--:B-1----:R-:W-:Y:S02]  /*4dd0*/  FFMA R75, R63, R28.reuse, R75 ;  /* 0x0000001c3f4b7223 */ /* 0x082fe4000000004b */
[----:B------:R-:W-:-:S02]  /*4de0*/  FFMA R48, R61, R28, R48 ;  /* 0x0000001c3d307223 */ /* 0x000fc40000000030 */
[-C--:B------:R-:W-:Y:S02]  /*4df0*/  FFMA R54, R13, R28.reuse, R54 ;  /* 0x0000001c0d367223 */ /* 0x080fe40000000036 */
[----:B------:R-:W-:Y:S02]  /*4e00*/  FFMA R17, R14, R17, R32 ;  /* 0x000000110e117223 */ /* 0x000fe40000000020 */
[----:B------:R-:W-:Y:S02]  /*4e10*/  FFMA R28, R37, R28, R34 ;  /* 0x0000001c251c7223 */ /* 0x000fe40000000022 */
[----:B------:R-:W0:Y:S01]  /*4e20*/  LDS.128 R32, [R6+0x49f0] ;  /* 0x0049f00006207984 */ /* 0x000e220000000c00 */
[-C--:B------:R-:W-:Y:S02]  /*4e30*/  FFMA R71, R60, R45.reuse, R71 ;  /* 0x0000002d3c477223 */ /* 0x080fe40000000047 */
[-C--:B------:R-:W-:Y:S01]  /*4e40*/  FFMA R59, R58, R45.reuse, R59 ;  /* 0x0000002d3a3b7223 */ /* 0x080fe2000000003b */
[----:B------:R-:W-:Y:S01]  /*4e50*/  LDS R6, [R0.X4+0x3720] ;  /* 0x0037200000067984 */ /* 0x000fe20000004800 */
[----:B------:R-:W-:-:S02]  /*4e60*/  FFMA R45, R14, R45, R44 ;  /* 0x0000002d0e2d7223 */ /* 0x000fc4000000002c */
[-C--:B0-----:R-:W-:Y:S02]  /*4e70*/  FFMA R77, R63, R32.reuse, R77 ;  /* 0x000000203f4d7223 */ /* 0x081fe4000000004d */
[----:B------:R-:W0:Y:S01]  /*4e80*/  LDS R63, [R0.X4+0x3480] ;  /* 0x00348000003f7984 */ /* 0x000e220000004800 */
[----:B------:R-:W-:-:S03]  /*4e90*/  FFMA R61, R61, R32, R49 ;  /* 0x000000203d3d7223 */ /* 0x000fc60000000031 */
[----:B------:R-:W1:Y:S01]  /*4ea0*/  LDS R49, [R0.X4+0x3560] ;  /* 0x0035600000317984 */ /* 0x000e620000004800 */
[-C--:B------:R-:W-:Y:S02]  /*4eb0*/  FFMA R40, R13, R32.reuse, R50 ;  /* 0x000000200d287223 */ /* 0x080fe40000000032 */
[----:B------:R-:W-:Y:S01]  /*4ec0*/  FFMA R44, R37, R32, R38 ;  /* 0x00000020252c7223 */ /* 0x000fe20000000026 */
[----:B------:R-:W2:Y:S01]  /*4ed0*/  LDS R13, [R0.X4+0x34f0] ;  /* 0x0034f000000d7984 */ /* 0x000ea20000004800 */
[-C--:B------:R-:W-:Y:S02]  /*4ee0*/  FFMA R38, R60, R29.reuse, R75 ;  /* 0x0000001d3c267223 */ /* 0x080fe4000000004b */
[----:B------:R-:W-:Y:S01]  /*4ef0*/  FFMA R32, R52, R29, R54 ;  /* 0x0000001d34207223 */ /* 0x000fe20000000036 */
[----:B------:R-:W3:Y:S01]  /*4f00*/  LDS R37, [R0.X4+0x35d0] ;  /* 0x0035d00000257984 */ /* 0x000ee20000004800 */
[-C--:B------:R-:W-:Y:S02]  /*4f10*/  FFMA R77, R60, R33.reuse, R77 ;  /* 0x000000213c4d7223 */ /* 0x080fe4000000004d */
[----:B------:R-:W-:-:S02]  /*4f20*/  FFMA R50, R58, R33, R61 ;  /* 0x000000213a327223 */ /* 0x000fc4000000003d */
[-C--:B------:R-:W-:Y:S02]  /*4f30*/  FFMA R52, R52, R33.reuse, R40 ;  /* 0x0000002134347223 */ /* 0x080fe40000000028 */
[----:B------:R-:W-:Y:S02]  /*4f40*/  FFMA R33, R14, R33, R44 ;  /* 0x000000210e217223 */ /* 0x000fe4000000002c */
[-C--:B------:R-:W-:Y:S02]  /*4f50*/  FFMA R48, R58, R29.reuse, R48 ;  /* 0x0000001d3a307223 */ /* 0x080fe40000000030 */
[----:B------:R-:W-:Y:S02]  /*4f60*/  FFMA R29, R14, R29, R28 ;  /* 0x0000001d0e1d7223 */ /* 0x000fe4000000001c */
[----:B------:R-:W4:Y:S01]  /*4f70*/  LDS R28, [R0.X4+0x3640] ;  /* 0x00364000001c7984 */ /* 0x000f220000004800 */
[C---:B0-----:R-:W-:Y:S02]  /*4f80*/  FFMA R44, R63.reuse, R26, R24 ;  /* 0x0000001a3f2c7223 */ /* 0x041fe40000000018 */
[----:B------:R-:W-:-:S02]  /*4f90*/  FFMA R24, R63, R30, R38 ;  /* 0x0000001e3f187223 */ /* 0x000fc40000000026 */
[----:B------:R-:W-:Y:S02]  /*4fa0*/  FFMA R56, R63, R10, R8 ;  /* 0x0000000a3f387223 */ /* 0x000fe40000000008 */
[----:B-1----:R-:W-:Y:S01]  /*4fb0*/  FFMA R38, R49, R26, R12 ;  /* 0x0000001a31267223 */ /* 0x002fe2000000000c */
[----:B------:R-:W0:Y:S04]  /*4fc0*/  LDS R8, [R0.X4+0x36b0] ;  /* 0x0036b00000087984 */ /* 0x000e280000004800 */
[----:B------:R-:W1:Y:S01]  /*4fd0*/  LDS R12, [R0.X4+0x3790] ;  /* 0x00379000000c7984 */ /* 0x000e620000004800 */
[----:B------:R-:W-:-:S04]  /*4fe0*/  UIADD3 UR4, UR4, 0x1, URZ ;  /* 0x0000000104047890 */ /* 0x000fc8000fffe03f */
[----:B------:R-:W-:-:S06]  /*4ff0*/  UISETP.NE.AND UP0, UPT, UR4, 0x8, UPT ;  /* 0x000000080400788c */ /* 0x000fcc000bf05270 */
[----:B------:R-:W-:Y:S01]  /*5000*/  PLOP3.LUT P0, PT, PT, PT, UP0, 0x80, 0x0 ;  /* 0x000000000000781c */ /* 0x000fe20003f0f008 */
[C---:B------:R-:W-:Y:S02]  /*5010*/  FFMA R58, R63.reuse, R42, R53 ;  /* 0x0000002a3f3a7223 */ /* 0x040fe40000000035 */
[----:B------:R-:W-:Y:S02]  /*5020*/  FFMA R71, R63, R46, R71 ;  /* 0x0000002e3f477223 */ /* 0x000fe40000000047 */
[C---:B------:R-:W-:Y:S02]  /*5030*/  FFMA R51, R49.reuse, R42, R51 ;  /* 0x0000002a31337223 */ /* 0x040fe40000000033 */
[C---:B------:R-:W-:Y:S02]  /*5040*/  FFMA R59, R49.reuse, R46, R59 ;  /* 0x0000002e313b7223 */ /* 0x040fe4000000003b */
[C---:B------:R-:W-:Y:S02]  /*5050*/  FFMA R73, R49.reuse, R10, R73 ;  /* 0x0000000a31497223 */ /* 0x040fe40000000049 */
[----:B------:R-:W-:-:S02]  /*5060*/  FFMA R53, R49, R30, R48 ;  /* 0x0000001e31357223 */ /* 0x000fc40000000030 */
[----:B------:R-:W-:Y:S02]  /*5070*/  FFMA R14, R49, R34, R50 ;  /* 0x00000022310e7223 */ /* 0x000fe40000000032 */
[C---:B--2---:R-:W-:Y:S02]  /*5080*/  FFMA R41, R13.reuse, R46, R41 ;  /* 0x0000002e0d297223 */ /* 0x044fe40000000029 */
[----:B------:R-:W-:Y:S02]  /*5090*/  FFMA R65, R13, R10, R65 ;  /* 0x0000000a0d417223 */ /* 0x000fe40000000041 */
[----:B---3--:R-:W-:Y:S02]  /*50a0*/  FFMA R62, R37, R46, R45 ;  /* 0x0000002e253e7223 */ /* 0x008fe4000000002d */
[-C--:B------:R-:W-:Y:S02]  /*50b0*/  FFMA R54, R63, R18.reuse, R16 ;  /* 0x000000123f367223 */ /* 0x080fe40000000010 */
[----:B------:R-:W-:-:S02]  /*50c0*/  FFMA R15, R49, R18, R15 ;  /* 0x00000012310f7223 */ /* 0x000fc4000000000f */
[C---:B------:R-:W-:Y:S02]  /*50d0*/  FFMA R50, R13.reuse, R22, R20 ;  /* 0x000000160d327223 */ /* 0x040fe40000000014 */
[----:B------:R-:W-:Y:S02]  /*50e0*/  FFMA R48, R13, R18, R55 ;  /* 0x000000120d307223 */ /* 0x000fe40000000037 */
[----:B------:R-:W-:Y:S02]  /*50f0*/  FFMA R10, R37, R10, R9 ;  /* 0x0000000a250a7223 */ /* 0x000fe40000000009 */
[----:B------:R-:W-:Y:S02]  /*5100*/  FFMA R16, R63, R34, R77 ;  /* 0x000000223f107223 */ /* 0x000fe4000000004d */
[C---:B------:R-:W-:Y:S02]  /*5110*/  FFMA R39, R13.reuse, R42, R39 ;  /* 0x0000002a0d277223 */ /* 0x040fe40000000027 */
[----:B------:R-:W-:-:S02]  /*5120*/  FFMA R67, R13, R26, R67 ;  /* 0x0000001a0d437223 */ /* 0x000fc40000000043 */
[C---:B------:R-:W-:Y:S02]  /*5130*/  FFMA R20, R13.reuse, R30, R32 ;  /* 0x0000001e0d147223 */ /* 0x040fe40000000020 */
[----:B------:R-:W-:Y:S02]  /*5140*/  FFMA R60, R13, R34, R52 ;  /* 0x000000220d3c7223 */ /* 0x000fe40000000034 */
[C---:B------:R-:W-:Y:S02]  /*5150*/  FFMA R61, R37.reuse, R42, R57 ;  /* 0x0000002a253d7223 */ /* 0x040fe40000000039 */
[----:B------:R-:W-:Y:S02]  /*5160*/  FFMA R18, R37, R18, R17 ;  /* 0x0000001225127223 */ /* 0x000fe40000000011 */
[-C--:B------:R-:W-:Y:S02]  /*5170*/  FFMA R40, R63, R22.reuse, R36 ;  /* 0x000000163f287223 */ /* 0x080fe40000000024 */
[----:B------:R-:W-:-:S02]  /*5180*/  FFMA R69, R49, R22, R69 ;  /* 0x0000001631457223 */ /* 0x000fc40000000045 */
[C---:B------:R-:W-:Y:S02]  /*5190*/  FFMA R25, R37.reuse, R26, R25 ;  /* 0x0000001a25197223 */ /* 0x040fe40000000019 */
[C---:B------:R-:W-:Y:S02]  /*51a0*/  FFMA R21, R37.reuse, R22, R21 ;  /* 0x0000001625157223 */ /* 0x040fe40000000015 */
[C---:B------:R-:W-:Y:S02]  /*51b0*/  FFMA R29, R37.reuse, R30, R29 ;  /* 0x0000001e251d7223 */ /* 0x040fe4000000001d */
[----:B------:R-:W-:Y:S02]  /*51c0*/  FFMA R34, R37, R34, R33 ;  /* 0x0000002225227223 */ /* 0x000fe40000000021 */
[----:B------:R-:W-:Y:S02]  /*51d0*/  FFMA R46, R6, R27, R38 ;  /* 0x0000001b062e7223 */ /* 0x000fe40000000026 */
[----:B----4-:R-:W-:-:S02]  /*51e0*/  FFMA R36, R28, R47, R71 ;  /* 0x0000002f1c247223 */ /* 0x010fc40000000047 */
[C---:B------:R-:W-:Y:S02]  /*51f0*/  FFMA R33, R6.reuse, R43, R51 ;  /* 0x0000002b06217223 */ /* 0x040fe40000000033 */
[-C--:B------:R-:W-:Y:S02]  /*5200*/  FFMA R37, R6, R47.reuse, R59 ;  /* 0x0000002f06257223 */ /* 0x080fe4000000003b */
[-C--:B0-----:R-:W-:Y:S02]  /*5210*/  FFMA R38, R8, R47.reuse, R41 ;  /* 0x0000002f08267223 */ /* 0x081fe40000000029 */
[----:B-1----:R-:W-:Y:S02]  /*5220*/  FFMA R62, R12, R47, R62 ;  /* 0x0000002f0c3e7223 */ /* 0x002fe4000000003e */
[C---:B------:R-:W-:Y:S02]  /*5230*/  FFMA R52, R28.reuse, R11, R56 ;  /* 0x0000000b1c347223 */ /* 0x040fe40000000038 */
[----:B------:R-:W-:-:S02]  /*5240*/  FFMA R49, R28, R19, R54 ;  /* 0x000000131c317223 */ /* 0x000fc40000000036 */
[-C--:B------:R-:W-:Y:S02]  /*5250*/  FFMA R55, R6, R19.reuse, R15 ;  /* 0x0000001306377223 */ /* 0x080fe4000000000f */
[----:B------:R-:W-:Y:S02]  /*5260*/  FFMA R51, R8, R19, R48 ;  /* 0x0000001308337223 */ /* 0x000fe40000000030 */
[----:B------:R-:W-:Y:S02]  /*5270*/  FFMA R47, R12, R11, R10 ;  /* 0x0000000b0c2f7223 */ /* 0x000fe4000000000a */
[----:B------:R-:W-:Y:S02]  /*5280*/  FFMA R32, R28, R43, R58 ;  /* 0x0000002b1c207223 */ /* 0x000fe4000000003a */
[----:B------:R-:W-:Y:S02]  /*5290*/  FFMA R56, R6, R11, R73 ;  /* 0x0000000b06387223 */ /* 0x000fe40000000049 */
[----:B------:R-:W-:-:S02]  /*52a0*/  FFMA R39, R8, R43, R39 ;  /* 0x0000002b08277223 */ /* 0x000fc40000000027 */
[C---:B------:R-:W-:Y:S02]  /*52b0*/  FFMA R54, R8.reuse, R11, R65 ;  /* 0x0000000b08367223 */ /* 0x040fe40000000041 */
        /* <DEDUP_REMOVED lines=9> */
[----:B------:R-:W-:Y:S02]  /*5350*/  FFMA R13, R28, R35, R16 ;  /* 0x000000231c0d7223 */ /* 0x000fe40000000010 */
[----:B------:R-:W-:-:S02]  /*5360*/  FFMA R42, R6, R23, R69 ;  /* 0x00000017062a7223 */ /* 0x000fc40000000045 */
[C---:B------:R-:W-:Y:S02]  /*5370*/  FFMA R53, R6.reuse, R31, R53 ;  /* 0x0000001f06357223 */ /* 0x040fe40000000035 */
[----:B------:R-:W-:Y:S02]  /*5380*/  FFMA R17, R6, R35, R14 ;  /* 0x0000002306117223 */ /* 0x000fe4000000000e */
[C---:B------:R-:W-:Y:S02]  /*5390*/  FFMA R43, R12.reuse, R27, R25 ;  /* 0x0000001b0c2b7223 */ /* 0x040fe40000000019 */
[C---:B------:R-:W-:Y:S02]  /*53a0*/  FFMA R11, R12.reuse, R23, R21 ;  /* 0x000000170c0b7223 */ /* 0x040fe40000000015 */
[C---:B------:R-:W-:Y:S02]  /*53b0*/  FFMA R8, R12.reuse, R31, R29 ;  /* 0x0000001f0c087223 */ /* 0x040fe4000000001d */
[----:B------:R-:W-:Y:S01]  /*53c0*/  FFMA R19, R12, R35, R34 ;  /* 0x000000230c137223 */ /* 0x000fe20000000022 */
[----:B------:R-:W-:Y:S01]  /*53d0*/  @!P0 CALL.REL.NOINC `(.L_x_0) ;  /* 0x0000001000008944 */ /* 0x000fe20003c00000 */
[----:B------:R-:W-:Y:S05]  /*53e0*/  BRA `(.L_x_1) ;  /* 0xffffaf6000007947 */ /* 0x000fea000383ffff */
.L_x_0:
[----:B------:R-:W0:Y:S01]  /*53f0*/  S2UR UR4, SR_CTAID.X ;  /* 0x00000000000479c3 */ /* 0x000e220000002500 */
[----:B------:R-:W-:Y:S01]  /*5400*/  MOV R21, UR7 ;  /* 0x0000000700157c02 */ /* 0x000fe20008000f00 */
[----:B------:R-:W-:-:S04]  /*5410*/  IMAD R0, R7, 0x3100, R0 ;  /* 0x0000310007007824 */ /* 0x000fc800078e0200 */
[----:B------:R-:W-:Y:S01]  /*5420*/  IMAD R0, R21, 0x31000, R0 ;  /* 0x0003100015007824 */ /* 0x000fe200078e0200 */
[----:B0-----:R-:W-:Y:S02]  /*5430*/  UIMAD UR5, UR7, -0x1c, UR4 ;  /* 0xffffffe4070578a4 */ /* 0x001fe4000f8e0204 */
[----:B------:R-:W-:Y:S02]  /*5440*/  ULOP3.LUT UR4, UR4, 0x1, URZ, 0xc0, !UPT ;  /* 0x0000000104047892 */ /* 0x000fe4000f8ec03f */
[----:B------:R-:W-:-:S04]  /*5450*/  USHF.R.S32.HI UR5, URZ, 0x1, UR5 ;  /* 0x000000013f057899 */ /* 0x000fc80008011405 */
[----:B------:R-:W-:Y:S02]  /*5460*/  MOV R3, UR4 ;  /* 0x0000000400037c02 */ /* 0x000fe40008000f00 */
[----:B------:R-:W-:-:S03]  /*5470*/  MOV R7, UR5 ;  /* 0x0000000500077c02 */ /* 0x000fc60008000f00 */
[----:B------:R-:W-:-:S04]  /*5480*/  IMAD R0, R3, 0x1c, R0 ;  /* 0x0000001c03007824 */ /* 0x000fc800078e0200 */
[----:B------:R-:W-:-:S04]  /*5490*/  IMAD R0, R7, 0xe0, R0 ;  /* 0x000000e007007824 */ /* 0x000fc800078e0200 */
[----:B------:R-:W-:-:S05]  /*54a0*/  IMAD.WIDE R2, R0, R5, c[0x0][0x170] ;  /* 0x00005c0000027625 */ /* 0x000fca00078e0205 */
[----:B------:R-:W-:Y:S04]  /*54b0*/  STG.E [R2.64], R32 ;  /* 0x0000002002007986 */ /* 0x000fe8000c101908 */
[----:B------:R-:W-:Y:S04]  /*54c0*/  STG.E [R2.64+0x1c0], R33 ;  /* 0x0001c02102007986 */ /* 0x000fe8000c101908 */
        /* <DEDUP_REMOVED lines=29> */
[----:B------:R-:W-:Y:S01]  /*56a0*/  STG.E [R2.64+0x6b5a0], R19 ;  /* 0x06b5a01302007986 */ /* 0x000fe2000c101908 */
[----:B------:R-:W-:Y:S05]  /*56b0*/  EXIT ;  /* 0x000000000000794d */ /* 0x000fea0003800000 */
.L_x_2:
[----:B------:R-:W-:-:S00]  /*56c0*/  BRA `(.L_x_2) ;  /* 0xfffffff000007947 */ /* 0x000fc0000383ffff */
[----:B------:R-:W-:-:S00]  /*56d0*/  NOP ;  /* 0x0000000000007918 */ /* 0x000fc00000000000 */
        /* <DEDUP_REMOVED lines=10> */
.L_x_3:


//--------------------- .nv.shared.candidate5     --------------------------
	.section	.nv.shared.candidate5,"aw",@nobits
	.align	4
.nv.shared.candidate5:
	.zero		22528
